	.target	sm_80

	.elftype	@"ET_EXEC"


//--------------------- .note.nv.tkinfo           --------------------------
	.section	.note.nv.tkinfo,"",@"SHT_NOTE"
	.sectionflags	@"SHF_NOTE_NV_TKINFO"
	.tkinfo
        /*0018*/ 	.word	0x00000002
        /*0030*/ 	.string	""
        /*0030*/ 	.string	"ptxas"
        /*0030*/ 	.string	"Cuda compilation tools, release 13.0, V13.0.88"
        /*0030*/ 	.string	"Build cuda_13.0.r13.0/compiler.36424714_0"
        /*0030*/ 	.string	"-v  -suppress-debug-info  -lineinfo  -arch sm_80 "



//--------------------- .note.nv.cuinfo           --------------------------
	.section	.note.nv.cuinfo,"",@"SHT_NOTE"
	.sectionflags	@"SHF_NOTE_NV_CUINFO"
        /*0018*/ 	.short	0x0002
        /*001a*/ 	.short	0x0050
        /*001c*/ 	.short	0x0082
	.zero		2


//--------------------- .nv.info                  --------------------------
	.section	.nv.info,"",@"SHT_CUDA_INFO"
	.align	4


	//----- nvinfo : EIATTR_REGCOUNT
	.align		4
        /*0000*/ 	.byte	0x04, 0x2f
        /*0002*/ 	.short	(.L_2 - .L_1)
	.align		4
.L_1:
        /*0004*/ 	.word	index@(attn_fwd)
        /*0008*/ 	.word	0x00000048


	//----- nvinfo : EIATTR_FRAME_SIZE
	.align		4
.L_2:
        /*000c*/ 	.byte	0x04, 0x11
        /*000e*/ 	.short	(.L_4 - .L_3)
	.align		4
.L_3:
        /*0010*/ 	.word	index@(attn_fwd)
        /*0014*/ 	.word	0x00000000


	//----- nvinfo : EIATTR_MIN_STACK_SIZE
	.align		4
.L_4:
        /*0018*/ 	.byte	0x04, 0x12
        /*001a*/ 	.short	(.L_6 - .L_5)
	.align		4
.L_5:
        /*001c*/ 	.word	index@(attn_fwd)
        /*0020*/ 	.word	0x00000000
.L_6:


//--------------------- .nv.info.attn_fwd         --------------------------
	.section	.nv.info.attn_fwd,"",@"SHT_CUDA_INFO"
	.sectionflags	@""
	.align	4


	//----- nvinfo : EIATTR_CUDA_API_VERSION
	.align		4
        /*0000*/ 	.byte	0x04, 0x37
        /*0002*/ 	.short	(.L_8 - .L_7)
.L_7:
        /*0004*/ 	.word	0x00000082


	//----- nvinfo : EIATTR_SW2861232_WAR
	.align		4
.L_8:
        /*0008*/ 	.byte	0x01, 0x35
	.zero		2


	//----- nvinfo : EIATTR_PARAM_CBANK
	.align		4
        /*000c*/ 	.byte	0x04, 0x0a
        /*000e*/ 	.short	(.L_10 - .L_9)
	.align		4
.L_9:
        /*0010*/ 	.word	index@(.nv.constant0.attn_fwd)
        /*0014*/ 	.short	0x0160
        /*0016*/ 	.short	0x0088


	//----- nvinfo : EIATTR_CBANK_PARAM_SIZE
	.align		4
.L_10:
        /*0018*/ 	.byte	0x03, 0x19
        /*001a*/ 	.short	0x0088


	//----- nvinfo : EIATTR_KPARAM_INFO
	.align		4
        /*001c*/ 	.byte	0x04, 0x17
        /*001e*/ 	.short	(.L_12 - .L_11)
.L_11:
        /*0020*/ 	.word	0x00000000
        /*0024*/ 	.short	0x0019
        /*0026*/ 	.short	0x0080
        /*0028*/ 	.byte	0x00, 0xf4, 0x21, 0x00


	//----- nvinfo : EIATTR_KPARAM_INFO
	.align		4
.L_12:
        /*002c*/ 	.byte	0x04, 0x17
        /*002e*/ 	.short	(.L_14 - .L_13)
.L_13:
        /*0030*/ 	.word	0x00000000
        /*0034*/ 	.short	0x0018
        /*0036*/ 	.short	0x0078
        /*0038*/ 	.byte	0x00, 0xf4, 0x21, 0x00


	//----- nvinfo : EIATTR_KPARAM_INFO
	.align		4
.L_14:
        /*003c*/ 	.byte	0x04, 0x17
        /*003e*/ 	.short	(.L_16 - .L_15)
.L_15:
        /*0040*/ 	.word	0x00000000
        /*0044*/ 	.short	0x0017
        /*0046*/ 	.short	0x0070
        /*0048*/ 	.byte	0x00, 0xf0, 0x11, 0x00


	//----- nvinfo : EIATTR_KPARAM_INFO
	.align		4
.L_16:
        /*004c*/ 	.byte	0x04, 0x17
        /*004e*/ 	.short	(.L_18 - .L_17)
.L_17:
        /*0050*/ 	.word	0x00000000
        /*0054*/ 	.short	0x0016
        /*0056*/ 	.short	0x006c
        /*0058*/ 	.byte	0x00, 0xf0, 0x11, 0x00


	//----- nvinfo : EIATTR_KPARAM_INFO
	.align		4
.L_18:
        /*005c*/ 	.byte	0x04, 0x17
        /*005e*/ 	.short	(.L_20 - .L_19)
.L_19:
        /*0060*/ 	.word	0x00000000
        /*0064*/ 	.short	0x0015
        /*0066*/ 	.short	0x0068
        /*0068*/ 	.byte	0x00, 0xf0, 0x11, 0x00


	//----- nvinfo : EIATTR_KPARAM_INFO
	.align		4
.L_20:
        /*006c*/ 	.byte	0x04, 0x17
        /*006e*/ 	.short	(.L_22 - .L_21)
.L_21:
        /*0070*/ 	.word	0x00000000
        /*0074*/ 	.short	0x0014
        /*0076*/ 	.short	0x0064
        /*0078*/ 	.byte	0x00, 0xf0, 0x11, 0x00


	//----- nvinfo : EIATTR_KPARAM_INFO
	.align		4
.L_22:
        /*007c*/ 	.byte	0x04, 0x17
        /*007e*/ 	.short	(.L_24 - .L_23)
.L_23:
        /*0080*/ 	.word	0x00000000
        /*0084*/ 	.short	0x0013
        /*0086*/ 	.short	0x0060
        /*0088*/ 	.byte	0x00, 0xf0, 0x11, 0x00


	//----- nvinfo : EIATTR_KPARAM_INFO
	.align		4
.L_24:
        /*008c*/ 	.byte	0x04, 0x17
        /*008e*/ 	.short	(.L_26 - .L_25)
.L_25:
        /*0090*/ 	.word	0x00000000
        /*0094*/ 	.short	0x0012
        /*0096*/ 	.short	0x005c
        /*0098*/ 	.byte	0x00, 0xf0, 0x11, 0x00


	//----- nvinfo : EIATTR_KPARAM_INFO
	.align		4
.L_26:
        /*009c*/ 	.byte	0x04, 0x17
        /*009e*/ 	.short	(.L_28 - .L_27)
.L_27:
        /*00a0*/ 	.word	0x00000000
        /*00a4*/ 	.short	0x0011
        /*00a6*/ 	.short	0x0058
        /*00a8*/ 	.byte	0x00, 0xf0, 0x11, 0x00


	//----- nvinfo : EIATTR_KPARAM_INFO
	.align		4
.L_28:
        /*00ac*/ 	.byte	0x04, 0x17
        /*00ae*/ 	.short	(.L_30 - .L_29)
.L_29:
        /*00b0*/ 	.word	0x00000000
        /*00b4*/ 	.short	0x0010
        /*00b6*/ 	.short	0x0054
        /*00b8*/ 	.byte	0x00, 0xf0, 0x11, 0x00


	//----- nvinfo : EIATTR_KPARAM_INFO
	.align		4
.L_30:
        /*00bc*/ 	.byte	0x04, 0x17
        /*00be*/ 	.short	(.L_32 - .L_31)
.L_31:
        /*00c0*/ 	.word	0x00000000
        /*00c4*/ 	.short	0x000f
        /*00c6*/ 	.short	0x0050
        /*00c8*/ 	.byte	0x00, 0xf0, 0x11, 0x00


	//----- nvinfo : EIATTR_KPARAM_INFO
	.align		4
.L_32:
        /*00cc*/ 	.byte	0x04, 0x17
        /*00ce*/ 	.short	(.L_34 - .L_33)
.L_33:
        /*00d0*/ 	.word	0x00000000
        /*00d4*/ 	.short	0x000e
        /*00d6*/ 	.short	0x004c
        /*00d8*/ 	.byte	0x00, 0xf0, 0x11, 0x00


	//----- nvinfo : EIATTR_KPARAM_INFO
	.align		4
.L_34:
        /*00dc*/ 	.byte	0x04, 0x17
        /*00de*/ 	.short	(.L_36 - .L_35)
.L_35:
        /*00e0*/ 	.word	0x00000000
        /*00e4*/ 	.short	0x000d
        /*00e6*/ 	.short	0x0048
        /*00e8*/ 	.byte	0x00, 0xf0, 0x11, 0x00


	//----- nvinfo : EIATTR_KPARAM_INFO
	.align		4
.L_36:
        /*00ec*/ 	.byte	0x04, 0x17
        /*00ee*/ 	.short	(.L_38 - .L_37)
.L_37:
        /*00f0*/ 	.word	0x00000000
        /*00f4*/ 	.short	0x000c
        /*00f6*/ 	.short	0x0044
        /*00f8*/ 	.byte	0x00, 0xf0, 0x11, 0x00


	//----- nvinfo : EIATTR_KPARAM_INFO
	.align		4
.L_38:
        /*00fc*/ 	.byte	0x04, 0x17
        /*00fe*/ 	.short	(.L_40 - .L_39)
.L_39:
        /*0100*/ 	.word	0x00000000
        /*0104*/ 	.short	0x000b
        /*0106*/ 	.short	0x0040
        /*0108*/ 	.byte	0x00, 0xf0, 0x11, 0x00


	//----- nvinfo : EIATTR_KPARAM_INFO
	.align		4
.L_40:
        /*010c*/ 	.byte	0x04, 0x17
        /*010e*/ 	.short	(.L_42 - .L_41)
.L_41:
        /*0110*/ 	.word	0x00000000
        /*0114*/ 	.short	0x000a
        /*0116*/ 	.short	0x003c
        /*0118*/ 	.byte	0x00, 0xf0, 0x11, 0x00


	//----- nvinfo : EIATTR_KPARAM_INFO
	.align		4
.L_42:
        /*011c*/ 	.byte	0x04, 0x17
        /*011e*/ 	.short	(.L_44 - .L_43)
.L_43:
        /*0120*/ 	.word	0x00000000
        /*0124*/ 	.short	0x0009
        /*0126*/ 	.short	0x0038
        /*0128*/ 	.byte	0x00, 0xf0, 0x11, 0x00


	//----- nvinfo : EIATTR_KPARAM_INFO
	.align		4
.L_44:
        /*012c*/ 	.byte	0x04, 0x17
        /*012e*/ 	.short	(.L_46 - .L_45)
.L_45:
        /*0130*/ 	.word	0x00000000
        /*0134*/ 	.short	0x0008
        /*0136*/ 	.short	0x0034
        /*0138*/ 	.byte	0x00, 0xf0, 0x11, 0x00


	//----- nvinfo : EIATTR_KPARAM_INFO
	.align		4
.L_46:
        /*013c*/ 	.byte	0x04, 0x17
        /*013e*/ 	.short	(.L_48 - .L_47)
.L_47:
        /*0140*/ 	.word	0x00000000
        /*0144*/ 	.short	0x0007
        /*0146*/ 	.short	0x0030
        /*0148*/ 	.byte	0x00, 0xf0, 0x11, 0x00


	//----- nvinfo : EIATTR_KPARAM_INFO
	.align		4
.L_48:
        /*014c*/ 	.byte	0x04, 0x17
        /*014e*/ 	.short	(.L_50 - .L_49)
.L_49:
        /*0150*/ 	.word	0x00000000
        /*0154*/ 	.short	0x0006
        /*0156*/ 	.short	0x002c
        /*0158*/ 	.byte	0x00, 0xf0, 0x11, 0x00


	//----- nvinfo : EIATTR_KPARAM_INFO
	.align		4
.L_50:
        /*015c*/ 	.byte	0x04, 0x17
        /*015e*/ 	.short	(.L_52 - .L_51)
.L_51:
        /*0160*/ 	.word	0x00000000
        /*0164*/ 	.short	0x0005
        /*0166*/ 	.short	0x0028
        /*0168*/ 	.byte	0x00, 0xf0, 0x11, 0x00


	//----- nvinfo : EIATTR_KPARAM_INFO
	.align		4
.L_52:
        /*016c*/ 	.byte	0x04, 0x17
        /*016e*/ 	.short	(.L_54 - .L_53)
.L_53:
        /*0170*/ 	.word	0x00000000
        /*0174*/ 	.short	0x0004
        /*0176*/ 	.short	0x0020
        /*0178*/ 	.byte	0x00, 0xf4, 0x21, 0x00


	//----- nvinfo : EIATTR_KPARAM_INFO
	.align		4
.L_54:
        /*017c*/ 	.byte	0x04, 0x17
        /*017e*/ 	.short	(.L_56 - .L_55)
.L_55:
        /*0180*/ 	.word	0x00000000
        /*0184*/ 	.short	0x0003
        /*0186*/ 	.short	0x0018
        /*0188*/ 	.byte	0x00, 0xf4, 0x21, 0x00


	//----- nvinfo : EIATTR_KPARAM_INFO
	.align		4
.L_56:
        /*018c*/ 	.byte	0x04, 0x17
        /*018e*/ 	.short	(.L_58 - .L_57)
.L_57:
        /*0190*/ 	.word	0x00000000
        /*0194*/ 	.short	0x0002
        /*0196*/ 	.short	0x0010
        /*0198*/ 	.byte	0x00, 0xf4, 0x21, 0x00


	//----- nvinfo : EIATTR_KPARAM_INFO
	.align		4
.L_58:
        /*019c*/ 	.byte	0x04, 0x17
        /*019e*/ 	.short	(.L_60 - .L_59)
.L_59:
        /*01a0*/ 	.word	0x00000000
        /*01a4*/ 	.short	0x0001
        /*01a6*/ 	.short	0x0008
        /*01a8*/ 	.byte	0x00, 0xf4, 0x21, 0x00


	//----- nvinfo : EIATTR_KPARAM_INFO
	.align		4
.L_60:
        /*01ac*/ 	.byte	0x04, 0x17
        /*01ae*/ 	.short	(.L_62 - .L_61)
.L_61:
        /*01b0*/ 	.word	0x00000000
        /*01b4*/ 	.short	0x0000
        /*01b6*/ 	.short	0x0000
        /*01b8*/ 	.byte	0x00, 0xf4, 0x21, 0x00


	//----- nvinfo : EIATTR_MAXREG_COUNT
	.align		4
.L_62:
        /*01bc*/ 	.byte	0x03, 0x1b
        /*01be*/ 	.short	0x00ff


	//----- nvinfo : EIATTR_NUM_BARRIERS
	.align		4
        /*01c0*/ 	.byte	0x02, 0x4c
        /*01c2*/ 	.byte	0x01
	.zero		1


	//----- nvinfo : EIATTR_MERCURY_ISA_VERSION
	.align		4
        /*01c4*/ 	.byte	0x03, 0x5f
        /*01c6*/ 	.short	0x0000


	//----- nvinfo : EIATTR_COOP_GROUP_MASK_REGIDS
	.align		4
        /*01c8*/ 	.byte	0x04, 0x29
        /*01ca*/ 	.short	(.L_64 - .L_63)


	//   ....[0]....
.L_63:
        /*01cc*/ 	.word	0xffffffff


	//   ....[1]....
        /*01d0*/ 	.word	0xffffffff


	//   ....[2]....
        /*01d4*/ 	.word	0xffffffff


	//   ....[3]....
        /*01d8*/ 	.word	0xffffffff


	//   ....[4]....
        /*01dc*/ 	.word	0xffffffff


	//   ....[5]....
        /*01e0*/ 	.word	0xffffffff


	//   ....[6]....
        /*01e4*/ 	.word	0xffffffff


	//   ....[7]....
        /*01e8*/ 	.word	0xffffffff


	//----- nvinfo : EIATTR_COOP_GROUP_INSTR_OFFSETS
	.align		4
.L_64:
        /*01ec*/ 	.byte	0x04, 0x28
        /*01ee*/ 	.short	(.L_66 - .L_65)


	//   ....[0]....
.L_65:
        /*01f0*/ 	.word	0x00000c80


	//   ....[1]....
        /*01f4*/ 	.word	0x00000cc0


	//   ....[2]....
        /*01f8*/ 	.word	0x00000ce0


	//   ....[3]....
        /*01fc*/ 	.word	0x00000d00


	//   ....[4]....
        /*0200*/ 	.word	0x00001060


	//   ....[5]....
        /*0204*/ 	.word	0x00001070


	//   ....[6]....
        /*0208*/ 	.word	0x00001120


	//   ....[7]....
        /*020c*/ 	.word	0x00001130


	//----- nvinfo : EIATTR_EXIT_INSTR_OFFSETS
	.align		4
.L_66:
        /*0210*/ 	.byte	0x04, 0x1c
        /*0212*/ 	.short	(.L_68 - .L_67)


	//   ....[0]....
.L_67:
        /*0214*/ 	.word	0x00001fc0


	//   ....[1]....
        /*0218*/ 	.word	0x00002060


	//----- nvinfo : EIATTR_REQNTID
	.align		4
.L_68:
        /*021c*/ 	.byte	0x04, 0x10
        /*021e*/ 	.short	(.L_70 - .L_69)
.L_69:
        /*0220*/ 	.word	0x00000080
        /*0224*/ 	.word	0x00000001
        /*0228*/ 	.word	0x00000001
.L_70:


//--------------------- .nv.callgraph             --------------------------
	.section	.nv.callgraph,"",@"SHT_CUDA_CALLGRAPH"
	.align	4
	.sectionentsize	8
	.align		4
        /*0000*/ 	.word	0x00000000
	.align		4
        /*0004*/ 	.word	0xffffffff
	.align		4
        /*0008*/ 	.word	0x00000000
	.align		4
        /*000c*/ 	.word	0xfffffffe
	.align		4
        /*0010*/ 	.word	0x00000000
	.align		4
        /*0014*/ 	.word	0xfffffffd
	.align		4
        /*0018*/ 	.word	0x00000000
	.align		4
        /*001c*/ 	.word	0xfffffffc


//--------------------- .nv.rel.action            --------------------------
	.section	.nv.rel.action,"",@"SHT_CUDA_RELOCINFO"
	.align	8
	.sectionentsize	8
        /*0000*/ 	.byte	0x73, 0x00, 0x00, 0x00, 0x00, 0x00, 0x00, 0x00, 0x00, 0x00, 0x00, 0x11, 0x25, 0x00, 0x05, 0x36


//--------------------- .nv.constant4             --------------------------
	.section	.nv.constant4,"a",@progbits
	.align	8
	.align		8
.nv.constant4:
        /*0000*/ 	.dword	_$_str


//--------------------- .nv.constant0.attn_fwd    --------------------------
	.section	.nv.constant0.attn_fwd,"a",@progbits
	.sectionflags	@""
	.align	4
.nv.constant0.attn_fwd:
	.zero		488


//--------------------- .text.attn_fwd            --------------------------
	.section	.text.attn_fwd,"ax",@progbits
	.sectioninfo	@"SHI_REGISTERS=72"
	.align	128
        .global         attn_fwd
        .type           attn_fwd,@function
        .size           attn_fwd,(.L_x_3 - attn_fwd)
        .other          attn_fwd,@"STO_CUDA_ENTRY STV_DEFAULT"
attn_fwd:
.text.attn_fwd:
[----:B------:R-:W-:Y:S02]  /*0000*/  MOV R1, c[0x0][0x28] ;  /* 0x00000a0000017a02 */ /* 0x000fe40000000f00 */
[----:B------:R-:W0:Y:S01]  /*0010*/  S2R R68, SR_TID.X ;  /* 0x0000000000447919 */ /* 0x000e220000002100 */
[----:B------:R-:W-:Y:S01]  /*0020*/  IMAD.MOV.U32 R13, RZ, RZ, c[0x0][0x198] ;  /* 0x00006600ff0d7624 */ /* 0x000fe200078e00ff */
[----:B------:R-:W-:Y:S02]  /*0030*/  ULDC.64 UR4, c[0x0][0x118] ;  /* 0x0000460000047ab9 */ /* 0x000fe40000000a00 */
[----:B------:R-:W1:Y:S04]  /*0040*/  S2R R65, SR_CTAID.X ;  /* 0x0000000000417919 */ /* 0x000e680000002500 */
[----:B------:R-:W2:Y:S01]  /*0050*/  S2R R39, SR_CTAID.Y ;  /* 0x0000000000277919 */ /* 0x000ea20000002600 */
[----:B0-----:R-:W-:Y:S02]  /*0060*/  LOP3.LUT R2, R68, 0x1f, RZ, 0xc0, !PT ;  /* 0x0000001f44027812 */ /* 0x001fe400078ec0ff */
[----:B------:R-:W-:-:S02]  /*0070*/  SHF.R.U32.HI R67, RZ, 0x5, R68 ;  /* 0x00000005ff437819 */ /* 0x000fc40000011644 */
[----:B-1----:R-:W-:Y:S02]  /*0080*/  LEA R65, R65, R2, 0x5 ;  /* 0x0000000241417211 */ /* 0x002fe400078e28ff */
[----:B------:R-:W-:Y:S01]  /*0090*/  SGXT.U32 R67, R67, 0x2 ;  /* 0x000000024343781a */ /* 0x000fe20000000000 */
[----:B--2---:R-:W-:Y:S02]  /*00a0*/  IMAD R0, R39, c[0x0][0x190], RZ ;  /* 0x0000640027007a24 */ /* 0x004fe400078e02ff */
[----:B------:R-:W-:Y:S02]  /*00b0*/  IMAD R4, R65, c[0x0][0x194], RZ ;  /* 0x0000650041047a24 */ /* 0x000fe400078e02ff */
[----:B------:R-:W-:Y:S01]  /*00c0*/  IMAD R7, R67, c[0x0][0x198], RZ ;  /* 0x0000660043077a24 */ /* 0x000fe200078e02ff */
[C---:B------:R-:W-:Y:S01]  /*00d0*/  SHF.L.U32 R3, R0.reuse, 0x1, RZ ;  /* 0x0000000100037819 */ /* 0x040fe200000006ff */
[----:B------:R-:W-:Y:S01]  /*00e0*/  IMAD.HI R0, R0, 0x2, RZ ;  /* 0x0000000200007827 */ /* 0x000fe200078e02ff */
[----:B------:R-:W-:-:S03]  /*00f0*/  SHF.L.U32 R6, R4, 0x1, RZ ;  /* 0x0000000104067819 */ /* 0x000fc600000006ff */
[----:B------:R-:W-:Y:S01]  /*0100*/  IMAD R10, R13, 0x4, R7 ;  /* 0x000000040d0a7824 */ /* 0x000fe200078e0207 */
[----:B------:R-:W-:Y:S01]  /*0110*/  IADD3 R15, P0, P1, R6, c[0x0][0x160], R3 ;  /* 0x00005800060f7a10 */ /* 0x000fe2000791e003 */
[----:B------:R-:W-:-:S03]  /*0120*/  IMAD.HI R5, R4, 0x2, RZ ;  /* 0x0000000204057827 */ /* 0x000fc600078e02ff */
[----:B------:R-:W-:Y:S02]  /*0130*/  LEA R3, R13, R10, 0x2 ;  /* 0x0000000a0d037211 */ /* 0x000fe400078e10ff */
[----:B------:R-:W-:Y:S02]  /*0140*/  IADD3.X R20, R5, c[0x0][0x164], R0, P0, P1 ;  /* 0x0000590005147a10 */ /* 0x000fe400007e2400 */
[-C--:B------:R-:W-:Y:S02]  /*0150*/  LEA R4, P0, R7, R15.reuse, 0x1 ;  /* 0x0000000f07047211 */ /* 0x080fe400078008ff */
[----:B------:R-:W-:Y:S02]  /*0160*/  LEA R8, P1, R3, R15, 0x1 ;  /* 0x0000000f03087211 */ /* 0x000fe400078208ff */
[----:B------:R-:W-:Y:S02]  /*0170*/  LEA R0, R13, R3, 0x2 ;  /* 0x000000030d007211 */ /* 0x000fe400078e10ff */
[----:B------:R-:W-:-:S02]  /*0180*/  LEA.HI.X.SX32 R5, R7, R20, 0x1, P0 ;  /* 0x0000001407057211 */ /* 0x000fc400000f0eff */
[-C--:B------:R-:W-:Y:S02]  /*0190*/  LEA R6, P0, R10, R15.reuse, 0x1 ;  /* 0x0000000f0a067211 */ /* 0x080fe400078008ff */
[-C--:B------:R-:W-:Y:S01]  /*01a0*/  LEA.HI.X.SX32 R9, R3, R20.reuse, 0x1, P1 ;  /* 0x0000001403097211 */ /* 0x080fe200008f0eff */
[C---:B------:R-:W-:Y:S01]  /*01b0*/  IMAD R3, R13.reuse, 0x4, R0 ;  /* 0x000000040d037824 */ /* 0x040fe200078e0200 */
[----:B------:R-:W-:Y:S01]  /*01c0*/  LEA.HI R12, R68, 0x1c, RZ, 0x1b ;  /* 0x0000001c440c7811 */ /* 0x000fe200078fd8ff */
[----:B------:R0:W2:Y:S01]  /*01d0*/  LDG.E.U16 R19, [R4.64] ;  /* 0x0000000404137981 */ /* 0x0000a2000c1e1500 */
[-C--:B------:R-:W-:Y:S02]  /*01e0*/  LEA.HI.X.SX32 R7, R10, R20.reuse, 0x1, P0 ;  /* 0x000000140a077211 */ /* 0x080fe400000f0eff */
[----:B------:R-:W-:Y:S01]  /*01f0*/  LEA R10, P0, R0, R15, 0x1 ;  /* 0x0000000f000a7211 */ /* 0x000fe200078008ff */
[----:B------:R-:W3:Y:S01]  /*0200*/  LDG.E.U16 R9, [R8.64] ;  /* 0x0000000408097981 */ /* 0x000ee2000c1e1500 */
[----:B------:R-:W-:Y:S01]  /*0210*/  LEA R18, R13, R3, 0x2 ;  /* 0x000000030d127211 */ /* 0x000fe200078e10ff */
[----:B------:R-:W-:Y:S01]  /*0220*/  IMAD R17, R12, c[0x0][0x198], RZ ;  /* 0x000066000c117a24 */ /* 0x000fe200078e02ff */
[----:B------:R-:W-:Y:S01]  /*0230*/  LEA.HI.X.SX32 R11, R0, R20, 0x1, P0 ;  /* 0x00000014000b7211 */ /* 0x000fe200000f0eff */
[----:B------:R1:W4:Y:S01]  /*0240*/  LDG.E.U16 R7, [R6.64] ;  /* 0x0000000406077981 */ /* 0x000322000c1e1500 */
[----:B------:R-:W-:-:S02]  /*0250*/  LEA R12, P0, R3, R15, 0x1 ;  /* 0x0000000f030c7211 */ /* 0x000fc400078008ff */
[----:B------:R-:W-:Y:S02]  /*0260*/  LEA R0, R13, R18, 0x2 ;  /* 0x000000120d007211 */ /* 0x000fe400078e10ff */
[-C--:B------:R-:W-:Y:S01]  /*0270*/  LEA.HI.X.SX32 R13, R3, R20.reuse, 0x1, P0 ;  /* 0x00000014030d7211 */ /* 0x080fe200000f0eff */
[----:B------:R-:W5:Y:S01]  /*0280*/  LDG.E.U16 R11, [R10.64] ;  /* 0x000000040a0b7981 */ /* 0x000f62000c1e1500 */
[-C--:B------:R-:W-:Y:S02]  /*0290*/  LEA R14, P1, R0, R15.reuse, 0x1 ;  /* 0x0000000f000e7211 */ /* 0x080fe400078208ff */
[-C--:B------:R-:W-:Y:S02]  /*02a0*/  LEA R16, P2, R17, R15.reuse, 0x1 ;  /* 0x0000000f11107211 */ /* 0x080fe400078408ff */
[----:B0-----:R-:W-:Y:S01]  /*02b0*/  LEA R4, P0, R18, R15, 0x1 ;  /* 0x0000000f12047211 */ /* 0x001fe200078008ff */
[----:B------:R-:W4:Y:S01]  /*02c0*/  LDG.E.U16 R13, [R12.64] ;  /* 0x000000040c0d7981 */ /* 0x000f22000c1e1500 */
[----:B------:R-:W-:-:S02]  /*02d0*/  LEA.HI.X.SX32 R15, R0, R20, 0x1, P1 ;  /* 0x00000014000f7211 */ /* 0x000fc400008f0eff */
[-C--:B------:R-:W-:Y:S02]  /*02e0*/  LEA.HI.X.SX32 R17, R17, R20.reuse, 0x1, P2 ;  /* 0x0000001411117211 */ /* 0x080fe400010f0eff */
[----:B------:R-:W-:Y:S02]  /*02f0*/  LEA.HI.X.SX32 R5, R18, R20, 0x1, P0 ;  /* 0x0000001412057211 */ /* 0x000fe400000f0eff */
[----:B------:R-:W5:Y:S04]  /*0300*/  LDG.E.U16 R15, [R14.64] ;  /* 0x000000040e0f7981 */ /* 0x000f68000c1e1500 */
[----:B------:R0:W5:Y:S04]  /*0310*/  LDG.E.U16 R5, [R4.64] ;  /* 0x0000000404057981 */ /* 0x000168000c1e1500 */
[----:B------:R-:W5:Y:S01]  /*0320*/  LDG.E.U16 R17, [R16.64] ;  /* 0x0000000410117981 */ /* 0x000f62000c1e1500 */
[----:B------:R-:W-:Y:S01]  /*0330*/  SHF.R.S32.HI R0, RZ, 0x6, R68 ;  /* 0x00000006ff007819 */ /* 0x000fe20000011444 */
[----:B------:R-:W-:-:S03]  /*0340*/  IMAD.SHL.U32 R69, R68, 0x2, RZ ;  /* 0x0000000244457824 */ /* 0x000fc600078e00ff */
[----:B------:R-:W-:-:S04]  /*0350*/  SGXT R0, R0, 0x1 ;  /* 0x000000010000781a */ /* 0x000fc80000000200 */
[----:B------:R-:W-:-:S04]  /*0360*/  LOP3.LUT R0, R0, 0x90, RZ, 0xc0, !PT ;  /* 0x0000009000007812 */ /* 0x000fc800078ec0ff */
[----:B------:R-:W-:-:S04]  /*0370*/  LOP3.LUT R0, R0, 0x7e, R69, 0x78, !PT ;  /* 0x0000007e00007812 */ /* 0x000fc800078e7845 */
[----:B------:R-:W-:Y:S02]  /*0380*/  LOP3.LUT R66, R0, 0x20, RZ, 0x3c, !PT ;  /* 0x0000002000427812 */ /* 0x000fe400078e3cff */
[----:B------:R-:W-:-:S04]  /*0390*/  MOV R3, c[0x0][0x1d0] ;  /* 0x0000740000037a02 */ /* 0x000fc80000000f00 */
[----:B------:R-:W-:Y:S01]  /*03a0*/  ISETP.GE.AND P0, PT, R3, 0x1, PT ;  /* 0x000000010300780c */ /* 0x000fe20003f06270 */
[----:B0-----:R-:W-:Y:S01]  /*03b0*/  IMAD.MOV.U32 R4, RZ, RZ, 0x3f800000 ;  /* 0x3f800000ff047424 */ /* 0x001fe200078e00ff */
[----:B------:R-:W-:Y:S01]  /*03c0*/  MOV R53, 0xff800000 ;  /* 0xff80000000357802 */ /* 0x000fe20000000f00 */
[----:B------:R-:W-:Y:S01]  /*03d0*/  CS2R R32, SRZ ;  /* 0x0000000000207805 */ /* 0x000fe2000001ff00 */
[----:B-1----:R-:W-:Y:S01]  /*03e0*/  MOV R6, 0x3f800000 ;  /* 0x3f80000000067802 */ /* 0x002fe20000000f00 */
[----:B------:R-:W-:Y:S01]  /*03f0*/  CS2R R34, SRZ ;  /* 0x0000000000227805 */ /* 0x000fe2000001ff00 */
[----:B------:R-:W-:Y:S01]  /*0400*/  MOV R40, 0xff800000 ;  /* 0xff80000000287802 */ /* 0x000fe20000000f00 */
[----:B------:R-:W-:Y:S01]  /*0410*/  CS2R R20, SRZ ;  /* 0x0000000000147805 */ /* 0x000fe2000001ff00 */
[----:B------:R-:W-:Y:S01]  /*0420*/  CS2R R22, SRZ ;  /* 0x0000000000167805 */ /* 0x000fe2000001ff00 */
[----:B------:R-:W-:Y:S01]  /*0430*/  CS2R R24, SRZ ;  /* 0x0000000000187805 */ /* 0x000fe2000001ff00 */
[----:B------:R-:W-:Y:S01]  /*0440*/  CS2R R26, SRZ ;  /* 0x00000000001a7805 */ /* 0x000fe2000001ff00 */
[----:B------:R-:W-:Y:S01]  /*0450*/  CS2R R28, SRZ ;  /* 0x00000000001c7805 */ /* 0x000fe2000001ff00 */
[----:B------:R-:W-:Y:S01]  /*0460*/  CS2R R30, SRZ ;  /* 0x00000000001e7805 */ /* 0x000fe2000001ff00 */
[C---:B------:R-:W-:Y:S01]  /*0470*/  IMAD.SHL.U32 R38, R68.reuse, 0x40, RZ ;  /* 0x0000004044267824 */ /* 0x040fe200078e00ff */
[----:B------:R-:W-:-:S02]  /*0480*/  SHF.L.U32 R37, R68, 0x3, RZ ;  /* 0x0000000344257819 */ /* 0x000fc400000006ff */
[----:B------:R-:W-:Y:S01]  /*0490*/  LOP3.LUT R36, R68, 0x10, RZ, 0xc0, !PT ;  /* 0x0000001044247812 */ /* 0x000fe200078ec0ff */
[----:B--2---:R0:W-:Y:S04]  /*04a0*/  STS.U16 [R0], R19 ;  /* 0x0000001300007388 */ /* 0x0041e80000000400 */
[----:B---3--:R0:W-:Y:S04]  /*04b0*/  STS.U16 [R0+0x200], R9 ;  /* 0x0002000900007388 */ /* 0x0081e80000000400 */
[----:B----4-:R0:W-:Y:S04]  /*04c0*/  STS.U16 [R0+0x400], R13 ;  /* 0x0004000d00007388 */ /* 0x0101e80000000400 */
[----:B-----5:R0:W-:Y:S04]  /*04d0*/  STS.U16 [R0+0x600], R15 ;  /* 0x0006000f00007388 */ /* 0x0201e80000000400 */
[----:B------:R0:W-:Y:S04]  /*04e0*/  STS.U16 [R66+0x100], R7 ;  /* 0x0001000742007388 */ /* 0x0001e80000000400 */
[----:B------:R0:W-:Y:S04]  /*04f0*/  STS.U16 [R66+0x300], R11 ;  /* 0x0003000b42007388 */ /* 0x0001e80000000400 */
[----:B------:R0:W-:Y:S04]  /*0500*/  STS.U16 [R66+0x500], R5 ;  /* 0x0005000542007388 */ /* 0x0001e80000000400 */
[----:B------:R0:W-:Y:S01]  /*0510*/  STS.U16 [R66+0x700], R17 ;  /* 0x0007001142007388 */ /* 0x0001e20000000400 */
[----:B------:R-:W-:Y:S05]  /*0520*/  @!P0 BRA `(.L_x_0) ;  /* 0x00000d7000008947 */ /* 0x000fea0003800000 */
[----:B0-----:R-:W-:Y:S01]  /*0530*/  IMAD R5, R2, c[0x0][0x1a8], RZ ;  /* 0x00006a0002057a24 */ /* 0x001fe200078e02ff */
[----:B------:R-:W-:Y:S01]  /*0540*/  LOP3.LUT R6, R68, 0xf, RZ, 0xc0, !PT ;  /* 0x0000000f44067812 */ /* 0x000fe200078ec0ff */
[C---:B------:R-:W-:Y:S01]  /*0550*/  IMAD R2, R39.reuse, c[0x0][0x1a0], RZ ;  /* 0x0000680027027a24 */ /* 0x040fe200078e02ff */
[----:B------:R-:W-:Y:S01]  /*0560*/  SHF.R.S32.HI R9, RZ, 0x2, R68 ;  /* 0x00000002ff097819 */ /* 0x000fe20000011444 */
[----:B------:R-:W-:Y:S01]  /*0570*/  IMAD R3, R39, c[0x0][0x1b0], RZ ;  /* 0x00006c0027037a24 */ /* 0x000fe200078e02ff */
[----:B------:R-:W-:Y:S01]  /*0580*/  SHF.L.U32 R7, R5, 0x1, RZ ;  /* 0x0000000105077819 */ /* 0x000fe200000006ff */
[----:B------:R-:W-:Y:S01]  /*0590*/  IMAD.SHL.U32 R4, R2, 0x2, RZ ;  /* 0x0000000202047824 */ /* 0x000fe200078e00ff */
[----:B------:R-:W-:Y:S01]  /*05a0*/  LOP3.LUT R12, R38, 0x1c0, RZ, 0xc0, !PT ;  /* 0x000001c0260c7812 */ /* 0x000fe200078ec0ff */
[----:B------:R-:W-:Y:S01]  /*05b0*/  IMAD R6, R6, c[0x0][0x1b4], RZ ;  /* 0x00006d0006067a24 */ /* 0x000fe200078e02ff */
[----:B------:R-:W-:Y:S01]  /*05c0*/  SGXT R9, R9, 0x1 ;  /* 0x000000010909781a */ /* 0x000fe20000000200 */
[----:B------:R-:W-:Y:S01]  /*05d0*/  IMAD.HI R5, R5, 0x2, RZ ;  /* 0x0000000205057827 */ /* 0x000fe200078e02ff */
[----:B------:R-:W-:Y:S01]  /*05e0*/  IADD3 R54, P0, P1, R7, c[0x0][0x168], R4 ;  /* 0x00005a0007367a10 */ /* 0x000fe2000791e004 */
[----:B------:R-:W-:Y:S01]  /*05f0*/  CS2R R32, SRZ ;  /* 0x0000000000207805 */ /* 0x000fe2000001ff00 */
[----:B------:R-:W-:Y:S01]  /*0600*/  SHF.L.U32 R4, R3, 0x1, RZ ;  /* 0x0000000103047819 */ /* 0x000fe200000006ff */
[----:B------:R-:W-:Y:S01]  /*0610*/  IMAD.HI R2, R2, 0x2, RZ ;  /* 0x0000000202027827 */ /* 0x000fe200078e02ff */
[----:B------:R-:W-:Y:S01]  /*0620*/  LOP3.LUT R12, R12, 0x30, R37, 0xf8, !PT ;  /* 0x000000300c0c7812 */ /* 0x000fe200078ef825 */
[----:B------:R-:W-:Y:S01]  /*0630*/  CS2R R34, SRZ ;  /* 0x0000000000227805 */ /* 0x000fe2000001ff00 */
[----:B------:R-:W-:Y:S01]  /*0640*/  MOV R14, c[0x0][0x1a4] ;  /* 0x00006900000e7a02 */ /* 0x000fe20000000f00 */
[C---:B------:R-:W-:Y:S01]  /*0650*/  IMAD.SHL.U32 R7, R6.reuse, 0x2, RZ ;  /* 0x0000000206077824 */ /* 0x040fe200078e00ff */
[----:B------:R-:W-:Y:S01]  /*0660*/  IADD3.X R10, R5, c[0x0][0x16c], R2, P0, P1 ;  /* 0x00005b00050a7a10 */ /* 0x000fe200007e2402 */
[----:B------:R-:W-:Y:S01]  /*0670*/  IMAD.HI R3, R3, 0x2, RZ ;  /* 0x0000000203037827 */ /* 0x000fe200078e02ff */
[----:B------:R-:W-:Y:S01]  /*0680*/  LOP3.LUT R5, R69, 0x10, RZ, 0xc0, !PT ;  /* 0x0000001045057812 */ /* 0x000fe200078ec0ff */
[----:B------:R-:W-:Y:S01]  /*0690*/  CS2R R20, SRZ ;  /* 0x0000000000147805 */ /* 0x000fe2000001ff00 */
[----:B------:R-:W-:Y:S01]  /*06a0*/  IADD3 R48, P2, P3, R7, c[0x0][0x170], R4 ;  /* 0x00005c0007307a10 */ /* 0x000fe20007b5e004 */
[----:B------:R-:W-:Y:S01]  /*06b0*/  IMAD.HI R6, R6, 0x2, RZ ;  /* 0x0000000206067827 */ /* 0x000fe200078e02ff */
[--C-:B------:R-:W-:Y:S01]  /*06c0*/  LOP3.LUT R5, R5, 0x20, R68.reuse, 0xf8, !PT ;  /* 0x0000002005057812 */ /* 0x100fe200078ef844 */
[----:B------:R-:W-:Y:S01]  /*06d0*/  CS2R R22, SRZ ;  /* 0x0000000000167805 */ /* 0x000fe2000001ff00 */
[----:B------:R-:W-:Y:S01]  /*06e0*/  SHF.R.U32.HI R2, RZ, 0x4, R68 ;  /* 0x00000004ff027819 */ /* 0x000fe20000011644 */
[----:B------:R-:W-:Y:S01]  /*06f0*/  CS2R R24, SRZ ;  /* 0x0000000000187805 */ /* 0x000fe2000001ff00 */
[----:B------:R-:W-:Y:S01]  /*0700*/  IADD3.X R13, R6, c[0x0][0x174], R3, P2, P3 ;  /* 0x00005d00060d7a10 */ /* 0x000fe200017e6403 */
[----:B------:R-:W-:Y:S01]  /*0710*/  IMAD R3, R67, c[0x0][0x1a4], RZ ;  /* 0x0000690043037a24 */ /* 0x000fe200078e02ff */
[----:B------:R-:W-:Y:S01]  /*0720*/  SHF.L.U32 R8, R68, 0x5, RZ ;  /* 0x0000000544087819 */ /* 0x000fe200000006ff */
[----:B------:R-:W-:Y:S01]  /*0730*/  CS2R R26, SRZ ;  /* 0x00000000001a7805 */ /* 0x000fe2000001ff00 */
[----:B------:R-:W-:Y:S01]  /*0740*/  LOP3.LUT R9, R9, 0x90, RZ, 0xc0, !PT ;  /* 0x0000009009097812 */ /* 0x000fe200078ec0ff */
[----:B------:R-:W-:Y:S01]  /*0750*/  IMAD R4, R14, 0x4, R3 ;  /* 0x000000040e047824 */ /* 0x000fe200078e0203 */
[----:B------:R-:W-:Y:S01]  /*0760*/  SHF.L.U32 R6, R36, 0x5, RZ ;  /* 0x0000000524067819 */ /* 0x000fe200000006ff */
[----:B------:R-:W-:Y:S01]  /*0770*/  CS2R R28, SRZ ;  /* 0x00000000001c7805 */ /* 0x000fe2000001ff00 */
[----:B------:R-:W-:Y:S01]  /*0780*/  LOP3.LUT R7, R12, R5, RZ, 0x3c, !PT ;  /* 0x000000050c077212 */ /* 0x000fe200078e3cff */
[----:B------:R-:W-:Y:S01]  /*0790*/  CS2R R30, SRZ ;  /* 0x00000000001e7805 */ /* 0x000fe2000001ff00 */
[----:B------:R-:W-:-:S02]  /*07a0*/  SGXT.U32 R2, R2, 0x3 ;  /* 0x000000030202781a */ /* 0x000fc40000000000 */
[----:B------:R-:W-:Y:S01]  /*07b0*/  LOP3.LUT R8, R9, 0x60, R8, 0xf8, !PT ;  /* 0x0000006009087812 */ /* 0x000fe200078ef808 */
[----:B------:R-:W-:Y:S01]  /*07c0*/  IMAD.IADD R64, R6, 0x1, R7 ;  /* 0x0000000106407824 */ /* 0x000fe200078e0207 */
[----:B------:R-:W-:Y:S01]  /*07d0*/  MOV R16, c[0x0][0x1b8] ;  /* 0x00006e0000107a02 */ /* 0x000fe20000000f00 */
[----:B------:R-:W-:Y:S01]  /*07e0*/  IMAD R9, R36, -0x10, R6 ;  /* 0xfffffff024097824 */ /* 0x000fe200078e0206 */
[----:B------:R-:W-:Y:S01]  /*07f0*/  LEA R5, R14, R4, 0x2 ;  /* 0x000000040e057211 */ /* 0x000fe200078e10ff */
[----:B------:R-:W-:Y:S01]  /*0800*/  IMAD R6, R2, c[0x0][0x1b8], RZ ;  /* 0x00006e0002067a24 */ /* 0x000fe200078e02ff */
[----:B------:R-:W-:Y:S02]  /*0810*/  LEA R60, P0, R3, R54, 0x1 ;  /* 0x00000036033c7211 */ /* 0x000fe400078008ff */
[----:B------:R-:W-:Y:S02]  /*0820*/  LEA R2, R14, R5, 0x2 ;  /* 0x000000050e027211 */ /* 0x000fe400078e10ff */
[----:B------:R-:W-:-:S02]  /*0830*/  LEA R7, R16, R6, 0x3 ;  /* 0x0000000610077211 */ /* 0x000fc400078e18ff */
[-C--:B------:R-:W-:Y:S02]  /*0840*/  LEA R58, P1, R4, R54.reuse, 0x1 ;  /* 0x00000036043a7211 */ /* 0x080fe400078208ff */
[----:B------:R-:W-:Y:S02]  /*0850*/  LEA R56, P2, R5, R54, 0x1 ;  /* 0x0000003605387211 */ /* 0x000fe400078408ff */
[----:B------:R-:W-:Y:S01]  /*0860*/  LEA.HI.X.SX32 R61, R3, R10, 0x1, P0 ;  /* 0x0000000a033d7211 */ /* 0x000fe200000f0eff */
[----:B------:R-:W-:Y:S01]  /*0870*/  IMAD R3, R16, 0x8, R7 ;  /* 0x0000000810037824 */ /* 0x000fe200078e0207 */
[----:B------:R-:W-:Y:S02]  /*0880*/  LEA R54, P0, R2, R54, 0x1 ;  /* 0x0000003602367211 */ /* 0x000fe400078008ff */
[----:B------:R-:W-:Y:S02]  /*0890*/  LOP3.LUT R8, R8, 0x10, R69, 0x78, !PT ;  /* 0x0000001008087812 */ /* 0x000fe400078e7845 */
[----:B------:R-:W-:-:S02]  /*08a0*/  LEA.HI.X.SX32 R55, R2, R10, 0x1, P0 ;  /* 0x0000000a02377211 */ /* 0x000fc400000f0eff */
[----:B------:R-:W-:Y:S02]  /*08b0*/  LEA R2, R16, R3, 0x3 ;  /* 0x0000000310027211 */ /* 0x000fe400078e18ff */
[-C--:B------:R-:W-:Y:S02]  /*08c0*/  LEA.HI.X.SX32 R59, R4, R10.reuse, 0x1, P1 ;  /* 0x0000000a043b7211 */ /* 0x080fe400008f0eff */
[----:B------:R-:W-:Y:S02]  /*08d0*/  LEA.HI.X.SX32 R57, R5, R10, 0x1, P2 ;  /* 0x0000000a05397211 */ /* 0x000fe400010f0eff */
[----:B------:R-:W-:Y:S02]  /*08e0*/  IADD3 R62, R8, R9, RZ ;  /* 0x00000009083e7210 */ /* 0x000fe40007ffe0ff */
[-C--:B------:R-:W-:Y:S02]  /*08f0*/  LEA R50, P0, R6, R48.reuse, 0x1 ;  /* 0x0000003006327211 */ /* 0x080fe400078008ff */
[----:B------:R-:W-:-:S02]  /*0900*/  LEA R8, P1, R7, R48, 0x1 ;  /* 0x0000003007087211 */ /* 0x000fc400078208ff */
[-C--:B------:R-:W-:Y:S02]  /*0910*/  LEA R10, P2, R3, R48.reuse, 0x1 ;  /* 0x00000030030a7211 */ /* 0x080fe400078408ff */
[----:B------:R-:W-:Y:S02]  /*0920*/  LEA R48, P3, R2, R48, 0x1 ;  /* 0x0000003002307211 */ /* 0x000fe400078608ff */
[-C--:B------:R-:W-:Y:S02]  /*0930*/  LEA.HI.X.SX32 R51, R6, R13.reuse, 0x1, P0 ;  /* 0x0000000d06337211 */ /* 0x080fe400000f0eff */
[-C--:B------:R-:W-:Y:S01]  /*0940*/  LEA.HI.X.SX32 R9, R7, R13.reuse, 0x1, P1 ;  /* 0x0000000d07097211 */ /* 0x080fe200008f0eff */
[----:B------:R-:W-:Y:S01]  /*0950*/  IMAD.MOV.U32 R7, RZ, RZ, -0x800000 ;  /* 0xff800000ff077424 */ /* 0x000fe200078e00ff */
[-C--:B------:R-:W-:Y:S02]  /*0960*/  LEA.HI.X.SX32 R11, R3, R13.reuse, 0x1, P2 ;  /* 0x0000000d030b7211 */ /* 0x080fe400010f0eff */
[----:B------:R-:W-:-:S02]  /*0970*/  LEA.HI.X.SX32 R49, R2, R13, 0x1, P3 ;  /* 0x0000000d02317211 */ /* 0x000fc400018f0eff */
[----:B------:R-:W-:Y:S01]  /*0980*/  MOV R4, 0x3f800000 ;  /* 0x3f80000000047802 */ /* 0x000fe20000000f00 */
[----:B------:R-:W-:Y:S01]  /*0990*/  CS2R R2, SRZ ;  /* 0x0000000000027805 */ /* 0x000fe2000001ff00 */
[----:B------:R-:W-:Y:S02]  /*09a0*/  MOV R5, RZ ;  /* 0x000000ff00057202 */ /* 0x000fe40000000f00 */
[----:B------:R-:W-:Y:S02]  /*09b0*/  MOV R52, 0xff800000 ;  /* 0xff80000000347802 */ /* 0x000fe40000000f00 */
[----:B------:R-:W-:Y:S02]  /*09c0*/  MOV R6, 0x3f800000 ;  /* 0x3f80000000067802 */ /* 0x000fe40000000f00 */
[----:B------:R-:W-:Y:S02]  /*09d0*/  LOP3.LUT R63, R12, 0x30, R69, 0x78, !PT ;  /* 0x000000300c3f7812 */ /* 0x000fe400078e7845 */
.L_x_1:
[----:B------:R-:W-:-:S04]  /*09e0*/  IMAD.WIDE R14, R5, 0x2, R56 ;  /* 0x00000002050e7825 */ /* 0x000fc800078e0238 */
[C---:B------:R-:W-:Y:S02]  /*09f0*/  IMAD.WIDE R12, R5.reuse, 0x2, R60 ;  /* 0x00000002050c7825 */ /* 0x040fe400078e023c */
[----:B------:R-:W2:Y:S02]  /*0a00*/  LDG.E.U16 R15, [R14.64] ;  /* 0x000000040e0f7981 */ /* 0x000ea4000c1e1500 */
[C---:B------:R-:W-:Y:S02]  /*0a10*/  IMAD.WIDE R16, R5.reuse, 0x2, R58 ;  /* 0x0000000205107825 */ /* 0x040fe400078e023a */
[----:B------:R-:W3:Y:S02]  /*0a20*/  LDG.E.U16 R53, [R12.64] ;  /* 0x000000040c357981 */ /* 0x000ee4000c1e1500 */
[----:B------:R-:W-:Y:S02]  /*0a30*/  IMAD.WIDE R18, R5, 0x2, R54 ;  /* 0x0000000205127825 */ /* 0x000fe400078e0236 */
[----:B------:R-:W4:Y:S04]  /*0a40*/  LDG.E.U16 R17, [R16.64] ;  /* 0x0000000410117981 */ /* 0x000f28000c1e1500 */
[----:B------:R-:W5:Y:S04]  /*0a50*/  LDG.E.U16 R19, [R18.64] ;  /* 0x0000000412137981 */ /* 0x000f68000c1e1500 */
[----:B------:R-:W-:Y:S06]  /*0a60*/  BAR.SYNC.DEFER_BLOCKING 0x0 ;  /* 0x0000000000007b1d */ /* 0x000fec0000010000 */
[----:B--2---:R-:W-:Y:S04]  /*0a70*/  STS.U16 [R0+0xa00], R15 ;  /* 0x000a000f00007388 */ /* 0x004fe80000000400 */
[----:B---3--:R-:W-:Y:S04]  /*0a80*/  STS.U16 [R0+0x800], R53 ;  /* 0x0008003500007388 */ /* 0x008fe80000000400 */
[----:B----4-:R-:W-:Y:S04]  /*0a90*/  STS.U16 [R66+0x900], R17 ;  /* 0x0009001142007388 */ /* 0x010fe80000000400 */
[----:B-----5:R-:W-:Y:S04]  /*0aa0*/  STS.U16 [R66+0xb00], R19 ;  /* 0x000b001342007388 */ /* 0x020fe80000000400 */
[----:B------:R-:W-:Y:S06]  /*0ab0*/  BAR.SYNC.DEFER_BLOCKING 0x0 ;  /* 0x0000000000007b1d */ /* 0x000fec0000010000 */
[----:B------:R-:W-:Y:S04]  /*0ac0*/  LDSM.16.MT88.4 R44, [R64] ;  /* 0x00000000402c783b */ /* 0x000fe80000004200 */
[----:B------:R-:W0:Y:S04]  /*0ad0*/  LDSM.16.M88.4 R16, [R63+0x800] ;  /* 0x000800003f10783b */ /* 0x000e280000000200 */
[----:B------:R-:W1:Y:S04]  /*0ae0*/  LDSM.16.M88.4 R12, [R63+0xa00] ;  /* 0x000a00003f0c783b */ /* 0x000e680000000200 */
[----:B------:R-:W2:Y:S01]  /*0af0*/  LDSM.16.MT88.4 R36, [R64+0x400] ;  /* 0x000400004024783b */ /* 0x000ea20000004200 */
[C---:B0-----:R-:W-:Y:S07]  /*0b00*/  HMMA.16816.F32 R40, R44.reuse, R16, RZ ;  /* 0x000000102c28723c */ /* 0x041fee00000018ff */
[C---:B------:R-:W-:Y:S01]  /*0b10*/  IMAD.WIDE R16, R2.reuse, 0x2, R8 ;  /* 0x0000000202107825 */ /* 0x040fe200078e0208 */
[----:B-1----:R-:W-:Y:S07]  /*0b20*/  HMMA.16816.F32 R44, R44, R12, RZ ;  /* 0x0000000c2c2c723c */ /* 0x002fee00000018ff */
[----:B------:R-:W-:-:S09]  /*0b30*/  IMAD.WIDE R12, R2, 0x2, R50 ;  /* 0x00000002020c7825 */ /* 0x000fd200078e0232 */
[----:B--2---:R-:W-:Y:S01]  /*0b40*/  HMMA.16816.F32 R40, R36, R18, R40 ;  /* 0x000000122428723c */ /* 0x004fe20000001828 */
[----:B------:R0:W2:Y:S04]  /*0b50*/  LDG.E.U16 R18, [R12.64] ;  /* 0x000000040c127981 */ /* 0x0000a8000c1e1500 */
[----:B------:R1:W3:Y:S01]  /*0b60*/  LDG.E.U16 R19, [R16.64] ;  /* 0x0000000410137981 */ /* 0x0002e2000c1e1500 */
[----:B0-----:R-:W-:-:S04]  /*0b70*/  IMAD.WIDE R12, R2, 0x2, R10 ;  /* 0x00000002020c7825 */ /* 0x001fc800078e020a */
[----:B-1----:R-:W-:Y:S02]  /*0b80*/  IMAD.WIDE R16, R2, 0x2, R48 ;  /* 0x0000000202107825 */ /* 0x002fe400078e0230 */
[----:B------:R0:W4:Y:S04]  /*0b90*/  LDG.E.U16 R12, [R12.64] ;  /* 0x000000040c0c7981 */ /* 0x000128000c1e1500 */
[----:B------:R1:W5:Y:S01]  /*0ba0*/  LDG.E.U16 R16, [R16.64] ;  /* 0x0000000410107981 */ /* 0x000362000c1e1500 */
[----:B------:R-:W-:Y:S03]  /*0bb0*/  HMMA.16816.F32 R44, R36, R14, R44 ;  /* 0x0000000e242c723c */ /* 0x000fe6000000182c */
[----:B------:R-:W-:Y:S04]  /*0bc0*/  BAR.SYNC.DEFER_BLOCKING 0x0 ;  /* 0x0000000000007b1d */ /* 0x000fe80000010000 */
[----:B------:R-:W-:-:S02]  /*0bd0*/  FMUL R15, R40, c[0x0][0x188] ;  /* 0x00006200280f7a20 */ /* 0x000fc40000400000 */
[----:B------:R-:W-:-:S05]  /*0be0*/  FMUL R36, R41, c[0x0][0x188] ;  /* 0x0000620029247a20 */ /* 0x000fca0000400000 */
[----:B------:R-:W-:-:S10]  /*0bf0*/  FMNMX R37, R15, R36, !PT ;  /* 0x000000240f257209 */ /* 0x000fd40007800000 */
[----:B------:R-:W-:Y:S02]  /*0c00*/  FMUL R14, R44, c[0x0][0x188] ;  /* 0x000062002c0e7a20 */ /* 0x000fe40000400000 */
[----:B------:R-:W-:-:S03]  /*0c10*/  FMUL R15, R45, c[0x0][0x188] ;  /* 0x000062002d0f7a20 */ /* 0x000fc60000400000 */
[----:B------:R-:W-:Y:S01]  /*0c20*/  FMNMX R14, R14, R37, !PT ;  /* 0x000000250e0e7209 */ /* 0x000fe20007800000 */
[----:B0-----:R-:W-:-:S03]  /*0c30*/  FMUL R13, R43, c[0x0][0x188] ;  /* 0x000062002b0d7a20 */ /* 0x001fc60000400000 */
[----:B------:R-:W-:Y:S01]  /*0c40*/  FMNMX R15, R15, R14, !PT ;  /* 0x0000000e0f0f7209 */ /* 0x000fe20007800000 */
[----:B------:R-:W-:-:S05]  /*0c50*/  FMUL R14, R42, c[0x0][0x188] ;  /* 0x000062002a0e7a20 */ /* 0x000fca0000400000 */
[----:B------:R-:W-:Y:S01]  /*0c60*/  FMNMX R14, R14, R13, !PT ;  /* 0x0000000d0e0e7209 */ /* 0x000fe20007800000 */
[----:B------:R-:W-:Y:S01]  /*0c70*/  FMUL R13, R46, c[0x0][0x188] ;  /* 0x000062002e0d7a20 */ /* 0x000fe20000400000 */
[----:B------:R-:W1:Y:S01]  /*0c80*/  SHFL.BFLY PT, R36, R15, 0x2, 0x1f ;  /* 0x0c401f000f247f89 */ /* 0x000e6200000e0000 */
[----:B------:R-:W-:-:S03]  /*0c90*/  FMUL R37, R47, c[0x0][0x188] ;  /* 0x000062002f257a20 */ /* 0x000fc60000400000 */
[----:B------:R-:W-:-:S04]  /*0ca0*/  FMNMX R14, R13, R14, !PT ;  /* 0x0000000e0d0e7209 */ /* 0x000fc80007800000 */
[----:B------:R-:W-:-:S05]  /*0cb0*/  FMNMX R37, R37, R14, !PT ;  /* 0x0000000e25257209 */ /* 0x000fca0007800000 */
[----:B------:R-:W0:Y:S01]  /*0cc0*/  SHFL.BFLY PT, R14, R37, 0x2, 0x1f ;  /* 0x0c401f00250e7f89 */ /* 0x000e2200000e0000 */
[----:B-1----:R-:W-:-:S05]  /*0cd0*/  FMNMX R17, R15, R36, !PT ;  /* 0x000000240f117209 */ /* 0x002fca0007800000 */
[----:B------:R-:W1:Y:S01]  /*0ce0*/  SHFL.BFLY PT, R36, R17, 0x1, 0x1f ;  /* 0x0c201f0011247f89 */ /* 0x000e6200000e0000 */
[----:B0-----:R-:W-:-:S05]  /*0cf0*/  FMNMX R13, R37, R14, !PT ;  /* 0x0000000e250d7209 */ /* 0x001fca0007800000 */
[----:B------:R-:W0:Y:S01]  /*0d00*/  SHFL.BFLY PT, R14, R13, 0x1, 0x1f ;  /* 0x0c201f000d0e7f89 */ /* 0x000e2200000e0000 */
[----:B-1----:R-:W-:-:S04]  /*0d10*/  FMNMX R36, R17, R36, !PT ;  /* 0x0000002411247209 */ /* 0x002fc80007800000 */
[----:B------:R-:W-:-:S05]  /*0d20*/  FMNMX R53, R36, R7, !PT ;  /* 0x0000000724357209 */ /* 0x000fca0007800000 */
[----:B------:R-:W-:Y:S01]  /*0d30*/  FFMA R40, R40, c[0x0][0x188], -R53 ;  /* 0x0000620028287a23 */ /* 0x000fe20000000835 */
[----:B0-----:R-:W-:-:S03]  /*0d40*/  FMNMX R37, R13, R14, !PT ;  /* 0x0000000e0d257209 */ /* 0x001fc60007800000 */
[----:B------:R-:W-:Y:S01]  /*0d50*/  FMUL R15, R40, 1.4426950216293334961 ;  /* 0x3fb8aa3b280f7820 */ /* 0x000fe20000400000 */
[----:B------:R-:W-:Y:S01]  /*0d60*/  FMNMX R40, R37, R52, !PT ;  /* 0x0000003425287209 */ /* 0x000fe20007800000 */
[----:B------:R-:W-:-:S04]  /*0d70*/  FFMA R36, R41, c[0x0][0x188], -R53 ;  /* 0x0000620029247a23 */ /* 0x000fc80000000835 */
[--C-:B------:R-:W-:Y:S02]  /*0d80*/  FFMA R42, R42, c[0x0][0x188], -R40.reuse ;  /* 0x000062002a2a7a23 */ /* 0x100fe40000000828 */
[----:B------:R-:W-:Y:S02]  /*0d90*/  FFMA R43, R43, c[0x0][0x188], -R40 ;  /* 0x000062002b2b7a23 */ /* 0x000fe40000000828 */
[----:B------:R-:W-:Y:S02]  /*0da0*/  FFMA R44, R44, c[0x0][0x188], -R53 ;  /* 0x000062002c2c7a23 */ /* 0x000fe40000000835 */
[----:B------:R-:W-:Y:S02]  /*0db0*/  FMUL R42, R42, 1.4426950216293334961 ;  /* 0x3fb8aa3b2a2a7820 */ /* 0x000fe40000400000 */
[----:B------:R-:W-:Y:S02]  /*0dc0*/  FMUL R43, R43, 1.4426950216293334961 ;  /* 0x3fb8aa3b2b2b7820 */ /* 0x000fe40000400000 */
[----:B------:R-:W-:-:S02]  /*0dd0*/  FMUL R36, R36, 1.4426950216293334961 ;  /* 0x3fb8aa3b24247820 */ /* 0x000fc40000400000 */
[--C-:B------:R-:W-:Y:S02]  /*0de0*/  FFMA R46, R46, c[0x0][0x188], -R40.reuse ;  /* 0x000062002e2e7a23 */ /* 0x100fe40000000828 */
[----:B------:R-:W-:Y:S02]  /*0df0*/  FMUL R13, R44, 1.4426950216293334961 ;  /* 0x3fb8aa3b2c0d7820 */ /* 0x000fe40000400000 */
[----:B------:R-:W-:Y:S01]  /*0e00*/  FFMA R45, R45, c[0x0][0x188], -R53 ;  /* 0x000062002d2d7a23 */ /* 0x000fe20000000835 */
[----:B------:R-:W-:Y:S01]  /*0e10*/  MUFU.EX2 R15, R15 ;  /* 0x0000000f000f7308 */ /* 0x000fe20000000800 */
[----:B------:R-:W-:Y:S02]  /*0e20*/  FFMA R47, R47, c[0x0][0x188], -R40 ;  /* 0x000062002f2f7a23 */ /* 0x000fe40000000828 */
[----:B------:R-:W-:Y:S02]  /*0e30*/  FMUL R46, R46, 1.4426950216293334961 ;  /* 0x3fb8aa3b2e2e7820 */ /* 0x000fe40000400000 */
[----:B------:R-:W-:-:S03]  /*0e40*/  FMUL R14, R45, 1.4426950216293334961 ;  /* 0x3fb8aa3b2d0e7820 */ /* 0x000fc60000400000 */
[----:B------:R-:W-:Y:S01]  /*0e50*/  MUFU.EX2 R17, R36 ;  /* 0x0000002400117308 */ /* 0x000fe20000000800 */
[----:B------:R-:W-:-:S07]  /*0e60*/  FMUL R47, R47, 1.4426950216293334961 ;  /* 0x3fb8aa3b2f2f7820 */ /* 0x000fce0000400000 */
[----:B------:R-:W-:Y:S08]  /*0e70*/  MUFU.EX2 R42, R42 ;  /* 0x0000002a002a7308 */ /* 0x000ff00000000800 */
[----:B------:R-:W0:Y:S08]  /*0e80*/  MUFU.EX2 R43, R43 ;  /* 0x0000002b002b7308 */ /* 0x000e300000000800 */
[----:B------:R-:W-:Y:S08]  /*0e90*/  MUFU.EX2 R13, R13 ;  /* 0x0000000d000d7308 */ /* 0x000ff00000000800 */
[----:B------:R-:W-:Y:S01]  /*0ea0*/  MUFU.EX2 R14, R14 ;  /* 0x0000000e000e7308 */ /* 0x000fe20000000800 */
[----:B0-----:R-:W-:-:S02]  /*0eb0*/  FADD R44, R42, R43 ;  /* 0x0000002b2a2c7221 */ /* 0x001fc40000000000 */
[----:B------:R-:W-:Y:S02]  /*0ec0*/  FADD R7, -R53, R7 ;  /* 0x0000000735077221 */ /* 0x000fe40000000100 */
[----:B------:R-:W-:Y:S02]  /*0ed0*/  FADD R41, -R40, R52 ;  /* 0x0000003428297221 */ /* 0x000fe40000000100 */
[----:B------:R-:W-:Y:S02]  /*0ee0*/  FMUL R7, R7, 1.4426950216293334961 ;  /* 0x3fb8aa3b07077820 */ /* 0x000fe40000400000 */
[----:B------:R-:W-:-:S04]  /*0ef0*/  FMUL R41, R41, 1.4426950216293334961 ;  /* 0x3fb8aa3b29297820 */ /* 0x000fc80000400000 */
[----:B------:R-:W0:Y:S08]  /*0f00*/  MUFU.EX2 R7, R7 ;  /* 0x0000000700077308 */ /* 0x000e300000000800 */
[----:B------:R-:W1:Y:S01]  /*0f10*/  MUFU.EX2 R41, R41 ;  /* 0x0000002900297308 */ /* 0x000e620000000800 */
[C---:B0-----:R-:W-:Y:S02]  /*0f20*/  FMUL R32, R7.reuse, R32 ;  /* 0x0000002007207220 */ /* 0x041fe40000400000 */
[----:B------:R-:W-:-:S02]  /*0f30*/  FMUL R33, R7, R33 ;  /* 0x0000002107217220 */ /* 0x000fc40000400000 */
[C---:B-1----:R-:W-:Y:S02]  /*0f40*/  FMUL R34, R41.reuse, R34 ;  /* 0x0000002229227220 */ /* 0x042fe40000400000 */
[----:B------:R-:W-:Y:S02]  /*0f50*/  FMUL R35, R41, R35 ;  /* 0x0000002329237220 */ /* 0x000fe40000400000 */
[----:B------:R-:W-:Y:S01]  /*0f60*/  FMUL R20, R7, R20 ;  /* 0x0000001407147220 */ /* 0x000fe20000400000 */
[----:B--2---:R-:W-:Y:S04]  /*0f70*/  STS.U16 [R0+0x800], R18 ;  /* 0x0008001200007388 */ /* 0x004fe80000000400 */
[----:B---3--:R0:W-:Y:S04]  /*0f80*/  STS.U16 [R0+0x900], R19 ;  /* 0x0009001300007388 */ /* 0x0081e80000000400 */
[----:B----4-:R1:W-:Y:S04]  /*0f90*/  STS.U16 [R0+0xa00], R12 ;  /* 0x000a000c00007388 */ /* 0x0103e80000000400 */
[----:B-----5:R2:W-:Y:S04]  /*0fa0*/  STS.U16 [R0+0xb00], R16 ;  /* 0x000b001000007388 */ /* 0x0205e80000000400 */
[----:B------:R-:W-:Y:S06]  /*0fb0*/  BAR.SYNC.DEFER_BLOCKING 0x0 ;  /* 0x0000000000007b1d */ /* 0x000fec0000010000 */
[----:B0-----:R-:W0:Y:S01]  /*0fc0*/  MUFU.EX2 R19, R46 ;  /* 0x0000002e00137308 */ /* 0x001e220000000800 */
[----:B------:R-:W-:-:S07]  /*0fd0*/  FADD R18, R15, R17 ;  /* 0x000000110f127221 */ /* 0x000fce0000000000 */
[----:B-1----:R-:W1:Y:S01]  /*0fe0*/  MUFU.EX2 R12, R47 ;  /* 0x0000002f000c7308 */ /* 0x002e620000000800 */
[----:B--2---:R-:W-:Y:S01]  /*0ff0*/  F2FP.PACK_AB R16, R17, R15 ;  /* 0x0000000f1110723e */ /* 0x004fe200000000ff */
[----:B------:R-:W-:Y:S01]  /*1000*/  FADD R45, R13, R18 ;  /* 0x000000120d2d7221 */ /* 0x000fe20000000000 */
[----:B------:R-:W-:Y:S01]  /*1010*/  LDSM.16.M88.4 R36, [R62+0x800] ;  /* 0x000800003e24783b */ /* 0x000fe20000000200 */
[----:B0-----:R-:W-:Y:S01]  /*1020*/  FADD R15, R19, R44 ;  /* 0x0000002c130f7221 */ /* 0x001fe20000000000 */
[----:B------:R-:W-:Y:S01]  /*1030*/  F2FP.PACK_AB R17, R43, R42 ;  /* 0x0000002a2b11723e */ /* 0x000fe200000000ff */
[----:B------:R-:W-:Y:S02]  /*1040*/  FADD R44, R14, R45 ;  /* 0x0000002d0e2c7221 */ /* 0x000fe40000000000 */
[----:B-1----:R-:W-:-:S03]  /*1050*/  FADD R42, R12, R15 ;  /* 0x0000000f0c2a7221 */ /* 0x002fc60000000000 */
[----:B------:R-:W-:Y:S04]  /*1060*/  SHFL.BFLY PT, R45, R44, 0x2, 0x1f ;  /* 0x0c401f002c2d7f89 */ /* 0x000fe800000e0000 */
[----:B------:R-:W0:Y:S01]  /*1070*/  SHFL.BFLY PT, R43, R42, 0x2, 0x1f ;  /* 0x0c401f002a2b7f89 */ /* 0x000e2200000e0000 */
[----:B------:R-:W-:Y:S02]  /*1080*/  F2FP.PACK_AB R18, R14, R13 ;  /* 0x0000000d0e12723e */ /* 0x000fe400000000ff */
[----:B------:R-:W-:Y:S02]  /*1090*/  F2FP.PACK_AB R19, R12, R19 ;  /* 0x000000130c13723e */ /* 0x000fe400000000ff */
[----:B------:R-:W1:Y:S01]  /*10a0*/  LDSM.16.M88.4 R12, [R62+0xa00] ;  /* 0x000a00003e0c783b */ /* 0x000e620000000200 */
[----:B------:R-:W-:-:S02]  /*10b0*/  FMUL R21, R7, R21 ;  /* 0x0000001507157220 */ /* 0x000fc40000400000 */
[C---:B------:R-:W-:Y:S02]  /*10c0*/  FMUL R22, R41.reuse, R22 ;  /* 0x0000001629167220 */ /* 0x040fe40000400000 */
[----:B------:R-:W-:Y:S02]  /*10d0*/  FMUL R23, R41, R23 ;  /* 0x0000001729177220 */ /* 0x000fe40000400000 */
[----:B0-----:R-:W-:Y:S01]  /*10e0*/  FADD R43, R42, R43 ;  /* 0x0000002b2a2b7221 */ /* 0x001fe20000000000 */
[C---:B------:R-:W-:Y:S07]  /*10f0*/  HMMA.16816.F32 R32, R16.reuse, R36, R32 ;  /* 0x000000241020723c */ /* 0x040fee0000001820 */
[----:B------:R-:W-:Y:S01]  /*1100*/  FADD R36, R44, R45 ;  /* 0x0000002d2c247221 */ /* 0x000fe20000000000 */
[----:B------:R-:W-:Y:S01]  /*1110*/  HMMA.16816.F32 R20, R16, R38, R20 ;  /* 0x000000261014723c */ /* 0x000fe20000001814 */
[----:B------:R-:W0:Y:S04]  /*1120*/  SHFL.BFLY PT, R38, R43, 0x1, 0x1f ;  /* 0x0c201f002b267f89 */ /* 0x000e2800000e0000 */
[----:B------:R-:W2:Y:S01]  /*1130*/  SHFL.BFLY PT, R37, R36, 0x1, 0x1f ;  /* 0x0c201f0024257f89 */ /* 0x000ea200000e0000 */
[----:B------:R-:W-:Y:S01]  /*1140*/  IADD3 R3, R3, 0x10, RZ ;  /* 0x0000001003037810 */ /* 0x000fe20007ffe0ff */
[----:B------:R-:W-:-:S03]  /*1150*/  FMUL R24, R7, R24 ;  /* 0x0000001807187220 */ /* 0x000fc60000400000 */
[----:B------:R-:W-:Y:S01]  /*1160*/  ISETP.GE.AND P0, PT, R3, c[0x0][0x1d0], PT ;  /* 0x0000740003007a0c */ /* 0x000fe20003f06270 */
[----:B------:R-:W-:Y:S02]  /*1170*/  FMUL R25, R7, R25 ;  /* 0x0000001907197220 */ /* 0x000fe40000400000 */
[C---:B------:R-:W-:Y:S02]  /*1180*/  FMUL R26, R41.reuse, R26 ;  /* 0x0000001a291a7220 */ /* 0x040fe40000400000 */
[----:B------:R-:W-:Y:S02]  /*1190*/  FMUL R27, R41, R27 ;  /* 0x0000001b291b7220 */ /* 0x000fe40000400000 */
[C---:B------:R-:W-:Y:S02]  /*11a0*/  FMUL R28, R7.reuse, R28 ;  /* 0x0000001c071c7220 */ /* 0x040fe40000400000 */
[----:B------:R-:W-:Y:S02]  /*11b0*/  FMUL R29, R7, R29 ;  /* 0x0000001d071d7220 */ /* 0x000fe40000400000 */
[----:B------:R-:W-:-:S02]  /*11c0*/  FMUL R30, R41, R30 ;  /* 0x0000001e291e7220 */ /* 0x000fc40000400000 */
[----:B------:R-:W-:Y:S01]  /*11d0*/  FMUL R31, R41, R31 ;  /* 0x0000001f291f7220 */ /* 0x000fe20000400000 */
[----:B-1----:R-:W-:Y:S01]  /*11e0*/  HMMA.16816.F32 R24, R16, R12, R24 ;  /* 0x0000000c1018723c */ /* 0x002fe20000001818 */
[----:B0-----:R-:W-:Y:S02]  /*11f0*/  FADD R38, R43, R38 ;  /* 0x000000262b267221 */ /* 0x001fe40000000000 */
[----:B--2---:R-:W-:-:S04]  /*1200*/  FADD R37, R36, R37 ;  /* 0x0000002524257221 */ /* 0x004fc80000000000 */
[----:B------:R-:W-:Y:S01]  /*1210*/  IMAD.MOV.U32 R12, RZ, RZ, 0x10 ;  /* 0x00000010ff0c7424 */ /* 0x000fe200078e00ff */
[----:B------:R-:W-:Y:S01]  /*1220*/  HMMA.16816.F32 R28, R16, R14, R28 ;  /* 0x0000000e101c723c */ /* 0x000fe2000000181c */
[----:B------:R-:W-:Y:S01]  /*1230*/  FFMA R4, R7, R4, R37 ;  /* 0x0000000407047223 */ /* 0x000fe20000000025 */
[----:B------:R-:W-:Y:S01]  /*1240*/  MOV R7, R53 ;  /* 0x0000003500077202 */ /* 0x000fe20000000f00 */
[C---:B------:R-:W-:Y:S01]  /*1250*/  IMAD R2, R12.reuse, c[0x0][0x1b4], R2 ;  /* 0x00006d000c027a24 */ /* 0x040fe200078e0202 */
[----:B------:R-:W-:Y:S01]  /*1260*/  MOV R52, R40 ;  /* 0x0000002800347202 */ /* 0x000fe20000000f00 */
[----:B------:R-:W-:Y:S02]  /*1270*/  IMAD R5, R12, c[0x0][0x1a4], R5 ;  /* 0x000069000c057a24 */ /* 0x000fe400078e0205 */
[----:B------:R-:W-:Y:S01]  /*1280*/  FFMA R6, R41, R6, R38 ;  /* 0x0000000629067223 */ /* 0x000fe20000000026 */
[----:B------:R-:W-:Y:S05]  /*1290*/  @!P0 BRA `(.L_x_1) ;  /* 0xfffff74000008947 */ /* 0x000fea000383ffff */
.L_x_0:
[----:B------:R-:W1:Y:S01]  /*12a0*/  S2R R36, SR_CTAID.Y ;  /* 0x0000000000247919 */ /* 0x000e620000002600 */
[----:B------:R-:W-:Y:S01]  /*12b0*/  MOV R12, R4 ;  /* 0x00000004000c7202 */ /* 0x000fe20000000f00 */
[----:B0-----:R-:W-:Y:S01]  /*12c0*/  IMAD.MOV.U32 R19, RZ, RZ, R6 ;  /* 0x000000ffff137224 */ /* 0x001fe200078e0006 */
[----:B------:R-:W-:Y:S01]  /*12d0*/  SHF.L.U32 R0, R68, 0x2, RZ ;  /* 0x0000000244007819 */ /* 0x000fe200000006ff */
[----:B------:R-:W-:Y:S01]  /*12e0*/  IMAD R5, R65, c[0x0][0x1c4], RZ ;  /* 0x0000710041057a24 */ /* 0x000fe200078e02ff */
[C---:B------:R-:W-:Y:S01]  /*12f0*/  FSETP.GEU.AND P3, PT, R12.reuse, 1.175494350822287508e-38, PT ;  /* 0x008000000c00780b */ /* 0x040fe20003f6e000 */
[----:B------:R-:W-:Y:S01]  /*1300*/  FMUL R3, R12, 8388608 ;  /* 0x4b0000000c037820 */ /* 0x000fe20000400000 */
[C---:B------:R-:W-:Y:S01]  /*1310*/  FSETP.GEU.AND P4, PT, R19.reuse, 1.175494350822287508e-38, PT ;  /* 0x008000001300780b */ /* 0x040fe20003f8e000 */
[----:B------:R-:W-:Y:S01]  /*1320*/  FMUL R2, R19, 8388608 ;  /* 0x4b00000013027820 */ /* 0x000fe20000400000 */
[----:B------:R-:W-:Y:S01]  /*1330*/  LOP3.LUT R7, R0, 0xb8, RZ, 0xc0, !PT ;  /* 0x000000b800077812 */ /* 0x000fe200078ec0ff */
[----:B------:R-:W-:Y:S01]  /*1340*/  IMAD.SHL.U32 R6, R5, 0x2, RZ ;  /* 0x0000000205067824 */ /* 0x000fe200078e00ff */
[----:B------:R-:W-:Y:S01]  /*1350*/  FSEL R0, R3, R12, !P3 ;  /* 0x0000000c03007208 */ /* 0x000fe20005800000 */
[----:B------:R-:W0:Y:S01]  /*1360*/  S2R R16, SR_TID.X ;  /* 0x0000000000107919 */ /* 0x000e220000002100 */
[----:B------:R-:W-:Y:S01]  /*1370*/  FSEL R2, R2, R19, !P4 ;  /* 0x0000001302027208 */ /* 0x000fe20006000000 */
[----:B------:R-:W-:Y:S01]  /*1380*/  IMAD.HI R5, R5, 0x2, RZ ;  /* 0x0000000205057827 */ /* 0x000fe200078e02ff */
[----:B------:R-:W-:Y:S01]  /*1390*/  IADD3 R13, R0, -0x3f3504f3, RZ ;  /* 0xc0cafb0d000d7810 */ /* 0x000fe20007ffe0ff */
[----:B------:R-:W-:Y:S01]  /*13a0*/  BAR.SYNC.DEFER_BLOCKING 0x0 ;  /* 0x0000000000007b1d */ /* 0x000fe20000010000 */
[----:B------:R-:W-:Y:S01]  /*13b0*/  IADD3 R11, R2, -0x3f3504f3, RZ ;  /* 0xc0cafb0d020b7810 */ /* 0x000fe20007ffe0ff */
[----:B------:R-:W-:Y:S01]  /*13c0*/  IMAD R67, R67, c[0x0][0x1c8], RZ ;  /* 0x0000720043437a24 */ /* 0x000fe200078e02ff */
[----:B------:R-:W-:-:S02]  /*13d0*/  LOP3.LUT R13, R13, 0xff800000, RZ, 0xc0, !PT ;  /* 0xff8000000d0d7812 */ /* 0x000fc400078ec0ff */
[----:B------:R-:W-:Y:S01]  /*13e0*/  SHF.L.U32 R9, R68, 0x3, RZ ;  /* 0x0000000344097819 */ /* 0x000fe200000006ff */
[----:B------:R-:W2:Y:S01]  /*13f0*/  S2R R37, SR_TID.X ;  /* 0x0000000000257919 */ /* 0x000ea20000002100 */
[----:B------:R-:W-:Y:S01]  /*1400*/  LOP3.LUT R11, R11, 0xff800000, RZ, 0xc0, !PT ;  /* 0xff8000000b0b7812 */ /* 0x000fe200078ec0ff */
[----:B-1----:R-:W-:Y:S01]  /*1410*/  IMAD R4, R36, c[0x0][0x1c0], RZ ;  /* 0x0000700024047a24 */ /* 0x002fe200078e02ff */
[----:B------:R-:W-:Y:S02]  /*1420*/  FSETP.GT.AND P1, PT, |R19|, 8.50705917302346158658e+37, PT ;  /* 0x7e8000001300780b */ /* 0x000fe40003f24200 */
[----:B------:R-:W-:Y:S01]  /*1430*/  SHF.L.U32 R8, R68, 0x6, RZ ;  /* 0x0000000644087819 */ /* 0x000fe200000006ff */
[----:B------:R-:W-:Y:S01]  /*1440*/  I2F R15, R11 ;  /* 0x0000000b000f7306 */ /* 0x000fe20000201400 */
[C---:B------:R-:W-:Y:S01]  /*1450*/  SHF.L.U32 R3, R4.reuse, 0x1, RZ ;  /* 0x0000000104037819 */ /* 0x040fe200000006ff */
[----:B------:R-:W-:Y:S01]  /*1460*/  IMAD.HI R4, R4, 0x2, RZ ;  /* 0x0000000204047827 */ /* 0x000fe200078e02ff */
[----:B------:R-:W-:-:S02]  /*1470*/  LOP3.LUT R10, R9, 0x180, RZ, 0xc0, !PT ;  /* 0x00000180090a7812 */ /* 0x000fc400078ec0ff */
[----:B------:R-:W-:Y:S02]  /*1480*/  IADD3 R3, P5, P6, R6, c[0x0][0x178], R3 ;  /* 0x00005e0006037a10 */ /* 0x000fe40007ebe003 */
[C---:B------:R-:W-:Y:S01]  /*1490*/  FSETP.GEU.AND P2, PT, |R19|.reuse, 1.175494350822287508e-38, PT ;  /* 0x008000001300780b */ /* 0x040fe20003f4e200 */
[----:B------:R-:W1:Y:S01]  /*14a0*/  I2F R6, R13 ;  /* 0x0000000d00067306 */ /* 0x000e620000201400 */
[----:B------:R-:W-:Y:S01]  /*14b0*/  SHF.R.U32.HI R9, RZ, 0x1, R68 ;  /* 0x00000001ff097819 */ /* 0x000fe20000011644 */
[----:B------:R-:W-:Y:S01]  /*14c0*/  @P1 FMUL R19, R19, 0.25 ;  /* 0x3e80000013131820 */ /* 0x000fe20000400000 */
[----:B------:R-:W-:Y:S01]  /*14d0*/  LOP3.LUT R8, R7, 0x40, R8, 0xf8, !PT ;  /* 0x0000004007087812 */ /* 0x000fe200078ef808 */
[----:B------:R-:W-:Y:S01]  /*14e0*/  @P1 FMUL R31, R31, 0.25 ;  /* 0x3e8000001f1f1820 */ /* 0x000fe20000400000 */
[----:B------:R-:W-:Y:S01]  /*14f0*/  LOP3.LUT R7, R68, 0x7, RZ, 0xc0, !PT ;  /* 0x0000000744077812 */ /* 0x000fe200078ec0ff */
[----:B------:R-:W-:Y:S01]  /*1500*/  @P1 FMUL R34, R34, 0.25 ;  /* 0x3e80000022221820 */ /* 0x000fe20000400000 */
[----:B------:R-:W-:Y:S01]  /*1510*/  LOP3.LUT R14, R9, 0x4, RZ, 0xc0, !PT ;  /* 0x00000004090e7812 */ /* 0x000fe200078ec0ff */
[----:B------:R-:W-:Y:S01]  /*1520*/  @P1 FMUL R30, R30, 0.25 ;  /* 0x3e8000001e1e1820 */ /* 0x000fe20000400000 */
[----:B------:R-:W-:Y:S01]  /*1530*/  LEA R17, R7, R10, 0x4 ;  /* 0x0000000a07117211 */ /* 0x000fe200078e20ff */
[----:B------:R-:W-:Y:S01]  /*1540*/  @P1 FMUL R27, R27, 0.25 ;  /* 0x3e8000001b1b1820 */ /* 0x000fe20000400000 */
[----:B------:R-:W-:Y:S01]  /*1550*/  LEA R14, R7, R14, 0x3 ;  /* 0x0000000e070e7211 */ /* 0x000fe200078e18ff */
[----:B------:R-:W-:Y:S01]  /*1560*/  @!P2 FMUL R19, R19, 16777216 ;  /* 0x4b8000001313a820 */ /* 0x000fe20000400000 */
[----:B------:R-:W-:Y:S01]  /*1570*/  FSEL R7, RZ, -23, P3 ;  /* 0xc1b80000ff077808 */ /* 0x000fe20001800000 */
[----:B------:R-:W-:Y:S01]  /*1580*/  @!P2 FMUL R31, R31, 16777216 ;  /* 0x4b8000001f1fa820 */ /* 0x000fe20000400000 */
[----:B------:R-:W-:Y:S01]  /*1590*/  FSEL R10, RZ, -23, P4 ;  /* 0xc1b80000ff0a7808 */ /* 0x000fe20002000000 */
[----:B------:R-:W-:Y:S01]  /*15a0*/  @!P2 FMUL R34, R34, 16777216 ;  /* 0x4b8000002222a820 */ /* 0x000fe20000400000 */
[----:B------:R-:W-:Y:S01]  /*15b0*/  FSETP.GT.AND P3, PT, |R12|, 8.50705917302346158658e+37, PT ;  /* 0x7e8000000c00780b */ /* 0x000fe20003f64200 */
[----:B-1----:R-:W-:Y:S01]  /*15c0*/  FFMA.FTZ R7, R6, 1.1920928955078125e-07, R7 ;  /* 0x3400000006077823 */ /* 0x002fe20000010007 */
[----:B------:R-:W-:Y:S01]  /*15d0*/  FSETP.GEU.AND P4, PT, |R12|, 1.175494350822287508e-38, PT ;  /* 0x008000000c00780b */ /* 0x000fe20003f8e200 */
[----:B------:R-:W-:Y:S01]  /*15e0*/  FFMA.FTZ R6, R15, 1.1920928955078125e-07, R10 ;  /* 0x340000000f067823 */ /* 0x000fe2000001000a */
[----:B0-----:R-:W-:Y:S01]  /*15f0*/  LOP3.LUT R16, R16, 0x10, RZ, 0xc0, !PT ;  /* 0x0000001010107812 */ /* 0x001fe200078ec0ff */
[----:B------:R-:W0:Y:S01]  /*1600*/  MUFU.RCP R15, R19 ;  /* 0x00000013000f7308 */ /* 0x000e220000001000 */
[----:B------:R-:W-:Y:S01]  /*1610*/  IADD3.X R4, R5, c[0x0][0x17c], R4, P5, P6 ;  /* 0x00005f0005047a10 */ /* 0x000fe20002fec404 */
[----:B------:R-:W-:Y:S01]  /*1620*/  @P1 FMUL R26, R26, 0.25 ;  /* 0x3e8000001a1a1820 */ /* 0x000fe20000400000 */
[----:B------:R-:W-:Y:S01]  /*1630*/  LEA R5, R16, R14, 0x2 ;  /* 0x0000000e10057211 */ /* 0x000fe200078e10ff */
[----:B------:R-:W-:Y:S01]  /*1640*/  @P1 FMUL R23, R23, 0.25 ;  /* 0x3e80000017171820 */ /* 0x000fe20000400000 */
[----:B------:R-:W-:Y:S01]  /*1650*/  IADD3 R16, R0, -R13, RZ ;  /* 0x8000000d00107210 */ /* 0x000fe20007ffe0ff */
[----:B------:R-:W-:Y:S01]  /*1660*/  @P1 FMUL R22, R22, 0.25 ;  /* 0x3e80000016161820 */ /* 0x000fe20000400000 */
[--C-:B------:R-:W-:Y:S01]  /*1670*/  SHF.R.S32.HI R9, RZ, 0x4, R68.reuse ;  /* 0x00000004ff097819 */ /* 0x100fe20000011444 */
[----:B------:R-:W-:Y:S01]  /*1680*/  @P3 FMUL R12, R12, 0.25 ;  /* 0x3e8000000c0c3820 */ /* 0x000fe20000400000 */
[----:B------:R-:W-:Y:S01]  /*1690*/  LOP3.LUT R17, R17, 0x48, R68, 0x78, !PT ;  /* 0x0000004811117812 */ /* 0x000fe200078e7844 */
[----:B------:R-:W-:Y:S01]  /*16a0*/  FADD R16, R16, -1 ;  /* 0xbf80000010107421 */ /* 0x000fe20000000000 */
[----:B------:R-:W-:Y:S01]  /*16b0*/  SGXT R9, R9, 0x1 ;  /* 0x000000010909781a */ /* 0x000fe20000000200 */
[----:B------:R-:W-:Y:S01]  /*16c0*/  @!P4 FMUL R12, R12, 16777216 ;  /* 0x4b8000000c0cc820 */ /* 0x000fe20000400000 */
[----:B--2---:R-:W-:Y:S01]  /*16d0*/  LEA.HI R37, R37, 0x1c, RZ, 0x1b ;  /* 0x0000001c25257811 */ /* 0x004fe200078fd8ff */
[----:B------:R-:W-:Y:S01]  /*16e0*/  @P1 FMUL R35, R35, 0.25 ;  /* 0x3e80000023231820 */ /* 0x000fe20000400000 */
[----:B------:R-:W-:Y:S01]  /*16f0*/  LOP3.LUT R9, R8, 0x240, R9, 0x78, !PT ;  /* 0x0000024008097812 */ /* 0x000fe200078e7809 */
[C---:B0-----:R-:W-:Y:S01]  /*1700*/  FMUL R10, R15.reuse, R31 ;  /* 0x0000001f0f0a7220 */ /* 0x041fe20000400000 */
[----:B------:R-:W-:Y:S01]  /*1710*/  ISETP.GE.U32.AND P1, PT, R2, 0x7f800000, PT ;  /* 0x7f8000000200780c */ /* 0x000fe20003f26070 */
[----:B------:R-:W-:Y:S01]  /*1720*/  FMUL R31, R15, R34 ;  /* 0x000000220f1f7220 */ /* 0x000fe20000400000 */
[----:B------:R-:W0:Y:S01]  /*1730*/  MUFU.RCP R12, R12 ;  /* 0x0000000c000c7308 */ /* 0x000e220000001000 */
[----:B------:R-:W-:Y:S01]  /*1740*/  MOV R34, 0x3dc6b27f ;  /* 0x3dc6b27f00227802 */ /* 0x000fe20000000f00 */
[----:B------:R-:W-:Y:S01]  /*1750*/  @P3 FMUL R29, R29, 0.25 ;  /* 0x3e8000001d1d3820 */ /* 0x000fe20000400000 */
[----:B------:R-:W-:Y:S01]  /*1760*/  LOP3.LUT R69, R69, 0x78, RZ, 0xc0, !PT ;  /* 0x0000007845457812 */ /* 0x000fe200078ec0ff */
[----:B------:R-:W-:Y:S01]  /*1770*/  @P3 FMUL R25, R25, 0.25 ;  /* 0x3e80000019193820 */ /* 0x000fe20000400000 */
[----:B------:R-:W-:Y:S01]  /*1780*/  LOP3.LUT P0, RZ, R68, 0x60, RZ, 0xc0, !PT ;  /* 0x0000006044ff7812 */ /* 0x000fe2000780c0ff */
[----:B------:R-:W-:-:S02]  /*1790*/  FFMA.FTZ R13, R16, R34, -0.16845393180847167969 ;  /* 0xbe2c7f30100d7423 */ /* 0x000fc40000010022 */
[----:B------:R-:W-:Y:S02]  /*17a0*/  @P3 FMUL R24, R24, 0.25 ;  /* 0x3e80000018183820 */ /* 0x000fe40000400000 */
[----:B------:R-:W-:Y:S02]  /*17b0*/  @P3 FMUL R20, R20, 0.25 ;  /* 0x3e80000014143820 */ /* 0x000fe40000400000 */
[----:B------:R-:W-:Y:S02]  /*17c0*/  @P3 FMUL R32, R32, 0.25 ;  /* 0x3e80000020203820 */ /* 0x000fe40000400000 */
[----:B------:R-:W-:Y:S02]  /*17d0*/  @P3 FMUL R28, R28, 0.25 ;  /* 0x3e8000001c1c3820 */ /* 0x000fe40000400000 */
[----:B------:R-:W-:Y:S02]  /*17e0*/  @P3 FMUL R21, R21, 0.25 ;  /* 0x3e80000015153820 */ /* 0x000fe40000400000 */
[----:B------:R-:W-:-:S02]  /*17f0*/  @P3 FMUL R33, R33, 0.25 ;  /* 0x3e80000021213820 */ /* 0x000fc40000400000 */
[----:B------:R-:W-:Y:S02]  /*1800*/  FFMA.FTZ R13, R16, R13, 0.1716887056827545166 ;  /* 0x3e2fcf2a100d7423 */ /* 0x000fe4000001000d */
[----:B------:R-:W-:Y:S02]  /*1810*/  @!P2 FMUL R30, R30, 16777216 ;  /* 0x4b8000001e1ea820 */ /* 0x000fe40000400000 */
[----:B------:R-:W-:Y:S02]  /*1820*/  @!P2 FMUL R27, R27, 16777216 ;  /* 0x4b8000001b1ba820 */ /* 0x000fe40000400000 */
[----:B------:R-:W-:Y:S02]  /*1830*/  @!P2 FMUL R26, R26, 16777216 ;  /* 0x4b8000001a1aa820 */ /* 0x000fe40000400000 */
[----:B------:R-:W-:Y:S02]  /*1840*/  @!P2 FMUL R23, R23, 16777216 ;  /* 0x4b8000001717a820 */ /* 0x000fe40000400000 */
[----:B------:R-:W-:-:S02]  /*1850*/  @!P2 FMUL R22, R22, 16777216 ;  /* 0x4b8000001616a820 */ /* 0x000fc40000400000 */
[----:B------:R-:W-:Y:S01]  /*1860*/  @!P2 FMUL R35, R35, 16777216 ;  /* 0x4b8000002323a820 */ /* 0x000fe20000400000 */
[----:B------:R-:W-:Y:S01]  /*1870*/  ISETP.GE.U32.AND P2, PT, R0, 0x7f800000, PT ;  /* 0x7f8000000000780c */ /* 0x000fe20003f46070 */
[----:B------:R-:W-:Y:S02]  /*1880*/  @!P4 FMUL R29, R29, 16777216 ;  /* 0x4b8000001d1dc820 */ /* 0x000fe40000400000 */
[----:B------:R-:W-:Y:S02]  /*1890*/  @!P4 FMUL R25, R25, 16777216 ;  /* 0x4b8000001919c820 */ /* 0x000fe40000400000 */
[----:B------:R-:W-:Y:S02]  /*18a0*/  @!P4 FMUL R24, R24, 16777216 ;  /* 0x4b8000001818c820 */ /* 0x000fe40000400000 */
[----:B------:R-:W-:Y:S02]  /*18b0*/  @!P4 FMUL R20, R20, 16777216 ;  /* 0x4b8000001414c820 */ /* 0x000fe40000400000 */
[----:B------:R-:W-:-:S02]  /*18c0*/  @!P4 FMUL R32, R32, 16777216 ;  /* 0x4b8000002020c820 */ /* 0x000fc40000400000 */
[----:B------:R-:W-:Y:S02]  /*18d0*/  @!P4 FMUL R28, R28, 16777216 ;  /* 0x4b8000001c1cc820 */ /* 0x000fe40000400000 */
[----:B------:R-:W-:Y:S02]  /*18e0*/  @!P4 FMUL R21, R21, 16777216 ;  /* 0x4b8000001515c820 */ /* 0x000fe40000400000 */
[----:B------:R-:W-:Y:S02]  /*18f0*/  @!P4 FMUL R33, R33, 16777216 ;  /* 0x4b8000002121c820 */ /* 0x000fe40000400000 */
[----:B------:R-:W-:Y:S02]  /*1900*/  FFMA.FTZ R13, R16, R13, -0.17900948226451873779 ;  /* 0xbe374e43100d7423 */ /* 0x000fe4000001000d */
[C---:B------:R-:W-:Y:S02]  /*1910*/  FMUL R30, R15.reuse, R30 ;  /* 0x0000001e0f1e7220 */ /* 0x040fe40000400000 */
[----:B------:R-:W-:-:S02]  /*1920*/  FMUL R27, R15, R27 ;  /* 0x0000001b0f1b7220 */ /* 0x000fc40000400000 */
[C---:B------:R-:W-:Y:S02]  /*1930*/  FMUL R19, R15.reuse, R26 ;  /* 0x0000001a0f137220 */ /* 0x040fe40000400000 */
[C---:B------:R-:W-:Y:S01]  /*1940*/  FMUL R23, R15.reuse, R23 ;  /* 0x000000170f177220 */ /* 0x040fe20000400000 */
[----:B------:R-:W-:Y:S01]  /*1950*/  F2FP.PACK_AB R27, R10, R27 ;  /* 0x0000001b0a1b723e */ /* 0x000fe200000000ff */
[C---:B------:R-:W-:Y:S02]  /*1960*/  FMUL R22, R15.reuse, R22 ;  /* 0x000000160f167220 */ /* 0x040fe40000400000 */
[----:B------:R-:W-:Y:S02]  /*1970*/  FMUL R18, R15, R35 ;  /* 0x000000230f127220 */ /* 0x000fe40000400000 */
[----:B------:R-:W-:Y:S02]  /*1980*/  IMAD.SHL.U32 R8, R68, 0x80, RZ ;  /* 0x0000008044087824 */ /* 0x000fe400078e00ff */
[C---:B0-----:R-:W-:Y:S01]  /*1990*/  FMUL R15, R12.reuse, R29 ;  /* 0x0000001d0c0f7220 */ /* 0x041fe20000400000 */
[----:B------:R-:W-:Y:S01]  /*19a0*/  F2FP.PACK_AB R26, R23, R18 ;  /* 0x00000012171a723e */ /* 0x000fe200000000ff */
[C---:B------:R-:W-:Y:S01]  /*19b0*/  FMUL R14, R12.reuse, R25 ;  /* 0x000000190c0e7220 */ /* 0x040fe20000400000 */
[----:B------:R-:W-:Y:S01]  /*19c0*/  LOP3.LUT R8, R17, 0x600, R8, 0xf8, !PT ;  /* 0x0000060011087812 */ /* 0x000fe200078ef808 */
[----:B------:R-:W-:-:S02]  /*19d0*/  FMUL R25, R12, R24 ;  /* 0x000000180c197220 */ /* 0x000fc40000400000 */
[C---:B------:R-:W-:Y:S01]  /*19e0*/  FMUL R20, R12.reuse, R20 ;  /* 0x000000140c147220 */ /* 0x040fe20000400000 */
[----:B------:R-:W-:Y:S01]  /*19f0*/  F2FP.PACK_AB R15, R15, R14 ;  /* 0x0000000e0f0f723e */ /* 0x000fe200000000ff */
[C---:B------:R-:W-:Y:S02]  /*1a00*/  FMUL R29, R12.reuse, R32 ;  /* 0x000000200c1d7220 */ /* 0x040fe40000400000 */
[----:B------:R-:W-:Y:S02]  /*1a10*/  FMUL R28, R12, R28 ;  /* 0x0000001c0c1c7220 */ /* 0x000fe40000400000 */
[----:B------:R-:W-:Y:S02]  /*1a20*/  FFMA.FTZ R13, R16, R13, 0.20512372255325317383 ;  /* 0x3e520bf4100d7423 */ /* 0x000fe4000001000d */
[C---:B------:R-:W-:Y:S02]  /*1a30*/  FMUL R21, R12.reuse, R21 ;  /* 0x000000150c157220 */ /* 0x040fe40000400000 */
[----:B------:R-:W-:Y:S01]  /*1a40*/  FMUL R24, R12, R33 ;  /* 0x000000210c187220 */ /* 0x000fe20000400000 */
[----:B------:R-:W-:Y:S01]  /*1a50*/  F2FP.PACK_AB R12, R20, R29 ;  /* 0x0000001d140c723e */ /* 0x000fe200000000ff */
[----:B------:R-:W-:Y:S01]  /*1a60*/  FFMA.FTZ R17, R16, R13, -0.24046532809734344482 ;  /* 0xbe763c8b10117423 */ /* 0x000fe2000001000d */
[----:B------:R-:W-:Y:S01]  /*1a70*/  F2FP.PACK_AB R13, R28, R25 ;  /* 0x000000191c0d723e */ /* 0x000fe200000000ff */
[----:B------:R-:W-:Y:S01]  /*1a80*/  IMAD.IADD R11, R2, 0x1, -R11 ;  /* 0x00000001020b7824 */ /* 0x000fe200078e0a0b */
[----:B------:R-:W-:Y:S01]  /*1a90*/  F2FP.PACK_AB R14, R21, R24 ;  /* 0x00000018150e723e */ /* 0x000fe200000000ff */
[----:B------:R-:W-:Y:S01]  /*1aa0*/  FFMA.FTZ R17, R16, R17, 0.28857114911079406738 ;  /* 0x3e93bf9910117423 */ /* 0x000fe20000010011 */
[----:B------:R-:W-:Y:S01]  /*1ab0*/  F2FP.PACK_AB R20, R22, R31 ;  /* 0x0000001f1614723e */ /* 0x000fe200000000ff */
[----:B------:R0:W-:Y:S01]  /*1ac0*/  STS.64 [R9], R12 ;  /* 0x0000000c09007388 */ /* 0x0001e20000000a00 */
[----:B------:R-:W-:Y:S01]  /*1ad0*/  F2FP.PACK_AB R21, R30, R19 ;  /* 0x000000131e15723e */ /* 0x000fe200000000ff */
[----:B------:R-:W-:Y:S01]  /*1ae0*/  FADD R29, R11, -1 ;  /* 0xbf8000000b1d7421 */ /* 0x000fe20000000000 */
[----:B------:R-:W-:Y:S01]  /*1af0*/  LOP3.LUT R22, R9, 0x8, RZ, 0x3c, !PT ;  /* 0x0000000809167812 */ /* 0x000fe200078e3cff */
[----:B------:R1:W-:Y:S01]  /*1b00*/  STS.64 [R9+0x100], R14 ;  /* 0x0001000e09007388 */ /* 0x0003e20000000a00 */
[----:B------:R-:W-:Y:S01]  /*1b10*/  LOP3.LUT R11, R8, 0x8, RZ, 0x3c, !PT ;  /* 0x00000008080b7812 */ /* 0x000fe200078e3cff */
[----:B------:R-:W-:Y:S01]  /*1b20*/  FFMA.FTZ R10, R29, R34, -0.16845393180847167969 ;  /* 0xbe2c7f301d0a7423 */ /* 0x000fe20000010022 */
[----:B------:R-:W-:Y:S01]  /*1b30*/  MOV R30, c[0x0][0x1c8] ;  /* 0x00007200001e7a02 */ /* 0x000fe20000000f00 */
[----:B------:R2:W-:Y:S01]  /*1b40*/  STS.64 [R22+0x400], R20 ;  /* 0x0004001416007388 */ /* 0x0005e20000000a00 */
[----:B------:R-:W-:-:S02]  /*1b50*/  FFMA.FTZ R17, R16, R17, -0.36067417263984680176 ;  /* 0xbeb8aa4910117423 */ /* 0x000fc40000010011 */
[C---:B------:R-:W-:Y:S01]  /*1b60*/  FFMA.FTZ R10, R29.reuse, R10, 0.1716887056827545166 ;  /* 0x3e2fcf2a1d0a7423 */ /* 0x040fe2000001000a */
[----:B------:R3:W-:Y:S01]  /*1b70*/  STS.64 [R22+0x500], R26 ;  /* 0x0005001a16007388 */ /* 0x0007e20000000a00 */
[----:B0-----:R-:W-:Y:S01]  /*1b80*/  LEA R13, R30, R67, 0x2 ;  /* 0x000000431e0d7211 */ /* 0x001fe200078e10ff */
[----:B------:R-:W-:Y:S02]  /*1b90*/  FFMA.FTZ R17, R16, R17, 0.48089820146560668945 ;  /* 0x3ef6384a10117423 */ /* 0x000fe40000010011 */
[----:B------:R-:W-:Y:S01]  /*1ba0*/  BAR.SYNC.DEFER_BLOCKING 0x0 ;  /* 0x0000000000007b1d */ /* 0x000fe20000010000 */
[----:B------:R-:W-:Y:S01]  /*1bb0*/  FFMA.FTZ R10, R29, R10, -0.17900948226451873779 ;  /* 0xbe374e431d0a7423 */ /* 0x000fe2000001000a */
[----:B------:R-:W-:Y:S01]  /*1bc0*/  LEA R19, R30, R13, 0x2 ;  /* 0x0000000d1e137211 */ /* 0x000fe200078e10ff */
[----:B------:R-:W-:Y:S01]  /*1bd0*/  FFMA.FTZ R17, R16, R17, -0.72134751081466674805 ;  /* 0xbf38aa3b10117423 */ /* 0x000fe20000010011 */
[-C--:B-1----:R-:W-:Y:S01]  /*1be0*/  LEA R14, P4, R67, R3.reuse, 0x1 ;  /* 0x00000003430e7211 */ /* 0x082fe200078808ff */
[----:B------:R-:W-:Y:S01]  /*1bf0*/  FFMA.FTZ R10, R29, R10, 0.20512372255325317383 ;  /* 0x3e520bf41d0a7423 */ /* 0x000fe2000001000a */
[----:B------:R-:W-:Y:S01]  /*1c00*/  LEA R18, P6, R19, R3, 0x1 ;  /* 0x0000000313127211 */ /* 0x000fe200078c08ff */
[----:B--2---:R-:W-:Y:S01]  /*1c10*/  IMAD R21, R30, 0x4, R19 ;  /* 0x000000041e157824 */ /* 0x004fe200078e0213 */
[----:B------:R-:W-:Y:S01]  /*1c20*/  LEA.HI.X.SX32 R15, R67, R4, 0x1, P4 ;  /* 0x00000004430f7211 */ /* 0x000fe200020f0eff */
[----:B------:R-:W-:Y:S01]  /*1c30*/  FFMA.FTZ R12, R29, R10, -0.24046532809734344482 ;  /* 0xbe763c8b1d0c7423 */ /* 0x000fe2000001000a */
[----:B------:R-:W-:Y:S01]  /*1c40*/  LEA.HI.X.SX32 R19, R19, R4, 0x1, P6 ;  /* 0x0000000413137211 */ /* 0x000fe200030f0eff */
[----:B------:R-:W-:Y:S01]  /*1c50*/  FMUL R17, R16, R17 ;  /* 0x0000001110117220 */ /* 0x000fe20000400000 */
[----:B------:R-:W-:Y:S01]  /*1c60*/  LEA R23, R30, R21, 0x2 ;  /* 0x000000151e177211 */ /* 0x000fe200078e10ff */
[----:B------:R-:W-:-:S02]  /*1c70*/  FFMA.FTZ R20, R29, R12, 0.28857114911079406738 ;  /* 0x3e93bf991d147423 */ /* 0x000fc4000001000c */
[----:B------:R-:W-:Y:S01]  /*1c80*/  FMUL R17, R16, R17 ;  /* 0x0000001110117220 */ /* 0x000fe20000400000 */
[C---:B------:R-:W-:Y:S01]  /*1c90*/  LEA R25, R30.reuse, R23, 0x2 ;  /* 0x000000171e197211 */ /* 0x040fe200078e10ff */
[----:B------:R-:W-:Y:S02]  /*1ca0*/  FFMA.FTZ R20, R29, R20, -0.36067417263984680176 ;  /* 0xbeb8aa491d147423 */ /* 0x000fe40000010014 */
[----:B------:R-:W-:Y:S01]  /*1cb0*/  IMAD R24, R37, c[0x0][0x1c8], RZ ;  /* 0x0000720025187a24 */ /* 0x000fe200078e02ff */
[----:B------:R-:W-:Y:S01]  /*1cc0*/  LEA R31, R30, R25, 0x2 ;  /* 0x000000191e1f7211 */ /* 0x000fe200078e10ff */
[----:B---3--:R-:W-:Y:S01]  /*1cd0*/  FFMA.FTZ R22, R29, R20, 0.48089820146560668945 ;  /* 0x3ef6384a1d167423 */ /* 0x008fe20000010014 */
[-C--:B------:R-:W-:Y:S01]  /*1ce0*/  LEA R20, P4, R21, R3.reuse, 0x1 ;  /* 0x0000000315147211 */ /* 0x080fe200078808ff */
[----:B------:R-:W-:Y:S01]  /*1cf0*/  FFMA.FTZ R28, R16, 1.4426950216293334961, R17 ;  /* 0x3fb8aa3b101c7823 */ /* 0x000fe20000010011 */
[----:B------:R-:W0:Y:S01]  /*1d00*/  LDS.64 R8, [R8] ;  /* 0x0000000008087984 */ /* 0x000e220000000a00 */
[-C--:B------:R-:W-:Y:S01]  /*1d10*/  LEA R16, P5, R13, R3.reuse, 0x1 ;  /* 0x000000030d107211 */ /* 0x080fe200078a08ff */
[----:B------:R-:W-:Y:S01]  /*1d20*/  FFMA.FTZ R22, R29, R22, -0.72134751081466674805 ;  /* 0xbf38aa3b1d167423 */ /* 0x000fe20000010016 */
[CC--:B------:R-:W-:Y:S01]  /*1d30*/  LEA R12, P3, R24.reuse, R3.reuse, 0x1 ;  /* 0x00000003180c7211 */ /* 0x0c0fe200078608ff */
[----:B------:R-:W1:Y:S01]  /*1d40*/  LDS.64 R10, [R11] ;  /* 0x000000000b0a7984 */ /* 0x000e620000000a00 */
[----:B------:R-:W-:Y:S01]  /*1d50*/  LEA.HI.X.SX32 R17, R13, R4, 0x1, P5 ;  /* 0x000000040d117211 */ /* 0x000fe200028f0eff */
[----:B------:R-:W-:Y:S01]  /*1d60*/  FMUL R30, R29, R22 ;  /* 0x000000161d1e7220 */ /* 0x000fe20000400000 */
[----:B------:R-:W-:Y:S01]  /*1d70*/  LEA.HI.X.SX32 R13, R24, R4, 0x1, P3 ;  /* 0x00000004180d7211 */ /* 0x000fe200018f0eff */
[----:B------:R-:W-:Y:S01]  /*1d80*/  FADD R7, R7, R28 ;  /* 0x0000001c07077221 */ /* 0x000fe20000000000 */
[-C--:B------:R-:W-:Y:S01]  /*1d90*/  LEA R26, P3, R23, R3.reuse, 0x1 ;  /* 0x00000003171a7211 */ /* 0x080fe200078608ff */
[----:B------:R-:W-:Y:S01]  /*1da0*/  FMUL R30, R29, R30 ;  /* 0x0000001e1d1e7220 */ /* 0x000fe20000400000 */
[----:B------:R-:W-:-:S02]  /*1db0*/  LEA R22, P5, R31, R3, 0x1 ;  /* 0x000000031f167211 */ /* 0x000fc400078a08ff */
[-C--:B------:R-:W-:Y:S01]  /*1dc0*/  LEA.HI.X.SX32 R27, R23, R4.reuse, 0x1, P3 ;  /* 0x00000004171b7211 */ /* 0x080fe200018f0eff */
[----:B------:R-:W-:Y:S01]  /*1dd0*/  FFMA.FTZ R29, R29, 1.4426950216293334961, R30 ;  /* 0x3fb8aa3b1d1d7823 */ /* 0x000fe2000001001e */
[-C--:B------:R-:W-:Y:S02]  /*1de0*/  LEA.HI.X.SX32 R21, R21, R4.reuse, 0x1, P4 ;  /* 0x0000000415157211 */ /* 0x080fe400020f0eff */
[-C--:B------:R-:W-:Y:S01]  /*1df0*/  LEA.HI.X.SX32 R23, R31, R4.reuse, 0x1, P5 ;  /* 0x000000041f177211 */ /* 0x080fe200028f0eff */
[----:B------:R-:W-:Y:S01]  /*1e00*/  FADD R6, R6, R29 ;  /* 0x0000001d06067221 */ /* 0x000fe20000000000 */
[C---:B------:R-:W-:Y:S01]  /*1e10*/  LEA R24, P4, R25.reuse, R3, 0x1 ;  /* 0x0000000319187211 */ /* 0x040fe200078808ff */
[----:B------:R-:W-:Y:S01]  /*1e20*/  @P2 IMAD.MOV.U32 R3, RZ, RZ, 0x7f800000 ;  /* 0x7f800000ff032424 */ /* 0x000fe200078e00ff */
[----:B------:R-:W-:Y:S02]  /*1e30*/  @P1 MOV R31, 0x7f800000 ;  /* 0x7f800000001f1802 */ /* 0x000fe40000000f00 */
[----:B------:R-:W-:Y:S01]  /*1e40*/  LEA.HI.X.SX32 R25, R25, R4, 0x1, P4 ;  /* 0x0000000419197211 */ /* 0x000fe200020f0eff */
[----:B------:R-:W-:Y:S01]  /*1e50*/  @P2 FFMA.FTZ R7, R0, R3, +INF ;  /* 0x7f80000000072423 */ /* 0x000fe20000010003 */
[C---:B------:R-:W-:Y:S01]  /*1e60*/  FSETP.NEU.AND P2, PT, R2.reuse, RZ, PT ;  /* 0x000000ff0200720b */ /* 0x040fe20003f4d000 */
[----:B------:R-:W-:Y:S01]  /*1e70*/  @P1 FFMA.FTZ R6, R2, R31, +INF ;  /* 0x7f80000002061423 */ /* 0x000fe2000001001f */
[----:B------:R-:W-:-:S04]  /*1e80*/  FSETP.NEU.AND P3, PT, R0, RZ, PT ;  /* 0x000000ff0000720b */ /* 0x000fc80003f6d000 */
[----:B------:R-:W-:Y:S02]  /*1e90*/  FSEL R3, R6, -INF , P2 ;  /* 0xff80000006037808 */ /* 0x000fe40001000000 */
[----:B------:R-:W-:-:S03]  /*1ea0*/  FSEL R0, R7, -INF , P3 ;  /* 0xff80000007007808 */ /* 0x000fc60001800000 */
[----:B------:R-:W-:Y:S02]  /*1eb0*/  FFMA R3, R3, 0.69314718246459960938, R40 ;  /* 0x3f31721803037823 */ /* 0x000fe40000000028 */
[----:B------:R-:W-:Y:S01]  /*1ec0*/  FFMA R2, R0, 0.69314718246459960938, R53 ;  /* 0x3f31721800027823 */ /* 0x000fe20000000035 */
[----:B0-----:R0:W-:Y:S01]  /*1ed0*/  STG.E.U16 [R14.64], R8 ;  /* 0x000000080e007986 */ /* 0x0011e2000c101504 */
[----:B------:R-:W-:-:S03]  /*1ee0*/  PRMT R4, R8, 0x7632, R4 ;  /* 0x0000763208047816 */ /* 0x000fc60000000004 */
[----:B-1----:R1:W-:Y:S01]  /*1ef0*/  STG.E.U16 [R16.64], R10 ;  /* 0x0000000a10007986 */ /* 0x0023e2000c101504 */
[----:B------:R-:W-:-:S03]  /*1f00*/  PRMT R6, R11, 0x7632, R6 ;  /* 0x000076320b067816 */ /* 0x000fc60000000006 */
[----:B------:R2:W-:Y:S01]  /*1f10*/  STG.E.U16 [R18.64], R4 ;  /* 0x0000000412007986 */ /* 0x0005e2000c101504 */
[----:B0-----:R-:W-:Y:S02]  /*1f20*/  PRMT R15, R10, 0x7632, R15 ;  /* 0x000076320a0f7816 */ /* 0x001fe4000000000f */
[----:B-1----:R-:W-:-:S03]  /*1f30*/  PRMT R17, R9, 0x7632, R17 ;  /* 0x0000763209117816 */ /* 0x002fc60000000011 */
[----:B------:R2:W-:Y:S04]  /*1f40*/  STG.E.U16 [R20.64], R15 ;  /* 0x0000000f14007986 */ /* 0x0005e8000c101504 */
[----:B------:R2:W-:Y:S04]  /*1f50*/  STG.E.U16 [R26.64], R9 ;  /* 0x000000091a007986 */ /* 0x0005e8000c101504 */
[----:B------:R2:W-:Y:S04]  /*1f60*/  STG.E.U16 [R24.64], R11 ;  /* 0x0000000b18007986 */ /* 0x0005e8000c101504 */
[----:B------:R2:W-:Y:S04]  /*1f70*/  STG.E.U16 [R22.64], R17 ;  /* 0x0000001116007986 */ /* 0x0005e8000c101504 */
[----:B------:R2:W-:Y:S04]  /*1f80*/  STG.E.U16 [R12.64], R6 ;  /* 0x000000060c007986 */ /* 0x0005e8000c101504 */
[----:B------:R-:W-:Y:S06]  /*1f90*/  BAR.SYNC.DEFER_BLOCKING 0x0 ;  /* 0x0000000000007b1d */ /* 0x000fec0000010000 */
[----:B------:R2:W-:Y:S04]  /*1fa0*/  STS.64 [R69], R2 ;  /* 0x0000000245007388 */ /* 0x0005e80000000a00 */
[----:B------:R-:W-:Y:S06]  /*1fb0*/  BAR.SYNC.DEFER_BLOCKING 0x0 ;  /* 0x0000000000007b1d */ /* 0x000fec0000010000 */
[----:B------:R-:W-:Y:S05]  /*1fc0*/  @P0 EXIT ;  /* 0x000000000000094d */ /* 0x000fea0003800000 */
[----:B--2---:R-:W0:Y:S01]  /*1fd0*/  LDS R5, [R5] ;  /* 0x0000000005057984 */ /* 0x004e220000000800 */
[----:B------:R-:W-:Y:S01]  /*1fe0*/  IMAD R0, R36, c[0x0][0x1cc], RZ ;  /* 0x0000730024007a24 */ /* 0x000fe200078e02ff */
[C---:B------:R-:W-:Y:S01]  /*1ff0*/  SHF.L.U32 R3, R65.reuse, 0x2, RZ ;  /* 0x0000000241037819 */ /* 0x040fe200000006ff */
[----:B------:R-:W-:-:S03]  /*2000*/  IMAD.HI R65, R65, 0x4, RZ ;  /* 0x0000000441417827 */ /* 0x000fc600078e02ff */
[C---:B------:R-:W-:Y:S01]  /*2010*/  SHF.L.U32 R2, R0.reuse, 0x2, RZ ;  /* 0x0000000200027819 */ /* 0x040fe200000006ff */
[----:B------:R-:W-:-:S03]  /*2020*/  IMAD.HI R0, R0, 0x4, RZ ;  /* 0x0000000400007827 */ /* 0x000fc600078e02ff */
[----:B------:R-:W-:-:S04]  /*2030*/  IADD3 R2, P0, P1, R3, c[0x0][0x180], R2 ;  /* 0x0000600003027a10 */ /* 0x000fc8000791e002 */
[----:B------:R-:W-:-:S05]  /*2040*/  IADD3.X R3, R65, c[0x0][0x184], R0, P0, P1 ;  /* 0x0000610041037a10 */ /* 0x000fca00007e2400 */
[----:B0-----:R-:W-:Y:S01]  /*2050*/  STG.E [R2.64], R5 ;  /* 0x0000000502007986 */ /* 0x001fe2000c101904 */
[----:B------:R-:W-:Y:S05]  /*2060*/  EXIT ;  /* 0x000000000000794d */ /* 0x000fea0003800000 */
.L_x_2:
[----:B------:R-:W-:-:S00]  /*2070*/  BRA `(.L_x_2) ;  /* 0xfffffff000007947 */ /* 0x000fc0000383ffff */
[----:B------:R-:W-:-:S00]  /*2080*/  NOP ;  /* 0x0000000000007918 */ /* 0x000fc00000000000 */
[----:B------:R-:W-:-:S00]  /*2090*/  NOP ;  /* 0x0000000000007918 */ /* 0x000fc00000000000 */
[----:B------:R-:W-:-:S00]  /*20a0*/  NOP ;  /* 0x0000000000007918 */ /* 0x000fc00000000000 */
[----:B------:R-:W-:-:S00]  /*20b0*/  NOP ;  /* 0x0000000000007918 */ /* 0x000fc00000000000 */
[----:B------:R-:W-:-:S00]  /*20c0*/  NOP ;  /* 0x0000000000007918 */ /* 0x000fc00000000000 */
[----:B------:R-:W-:-:S00]  /*20d0*/  NOP ;  /* 0x0000000000007918 */ /* 0x000fc00000000000 */
[----:B------:R-:W-:-:S00]  /*20e0*/  NOP ;  /* 0x0000000000007918 */ /* 0x000fc00000000000 */
[----:B------:R-:W-:-:S00]  /*20f0*/  NOP ;  /* 0x0000000000007918 */ /* 0x000fc00000000000 */
.L_x_3:


//--------------------- .nv.global.init           --------------------------
	.section	.nv.global.init,"aw",@progbits
.nv.global.init:
	.type		_$_str,@object
	.size		_$_str,(.L_0 - _$_str)
_$_str:
        /*0000*/ 	.byte	0x5f, 0x5f, 0x43, 0x55, 0x44, 0x41, 0x5f, 0x46, 0x54, 0x5a, 0x00
.L_0:


//--------------------- .nv.shared.attn_fwd       --------------------------
	.section	.nv.shared.attn_fwd,"aw",@nobits
	.sectionflags	@""
	.align	16
